	.target	sm_100a

	.elftype	@"ET_EXEC"


//--------------------- .note.nv.tkinfo           --------------------------
	.section	.note.nv.tkinfo,"",@"SHT_NOTE"
	.sectionflags	@"SHF_NOTE_NV_TKINFO"
	.tkinfo
        /*0018*/ 	.word	0x00000002
        /*0030*/ 	.string	""
        /*0030*/ 	.string	"ptxas"
        /*0030*/ 	.string	"Cuda compilation tools, release 13.0, V13.0.88"
        /*0030*/ 	.string	"Build cuda_13.0.r13.0/compiler.36424714_0"
        /*0030*/ 	.string	"-arch sm_100a -m 64 "



//--------------------- .note.nv.cuinfo           --------------------------
	.section	.note.nv.cuinfo,"",@"SHT_NOTE"
	.sectionflags	@"SHF_NOTE_NV_CUINFO"
        /*0018*/ 	.short	0x0002
        /*001a*/ 	.short	0x0064
        /*001c*/ 	.short	0x0082
	.zero		2


//--------------------- .nv.info                  --------------------------
	.section	.nv.info,"",@"SHT_CUDA_INFO"
	.align	4


	//----- nvinfo : EIATTR_REGCOUNT
	.align		4
        /*0000*/ 	.byte	0x04, 0x2f
        /*0002*/ 	.short	(.L_20 - .L_19)
	.align		4
.L_19:
        /*0004*/ 	.word	index@(_ZN7cutlass13device_kernelINS_4gemm6kernel13GemmUniversalIN4cute5tupleIJiiiiEEENS1_10collective13CollectiveMmaINS1_35MainloopSm100TmaUmmaWarpSpecializedILi4ELi2ELi4ENS5_IJNS4_1CILi1EEENSA_ILi2EEESB_EEEEENS5_IJNSA_ILi64EEENSA_ILi256EEENSA_ILi128EEEEEEaNS5_IJlSB_lEEEaSJ_NS4_8TiledMMAINS4_8MMA_AtomIJNS4_15SM100_MMA_S8_SSIaaiLi64ELi256ELNS4_4UMMA5MajorE0ELSO_0ELNSN_8SaturateE0EEEEEENS4_6LayoutINS5_IJSB_SB_SB_EEENS5_IJNSA_ILi0EEESU_SU_EEEEENS5_IJNS4_10UnderscoreESX_SX_EEEEENS4_23SM90_TMA_LOAD_MULTICASTENS4_14ComposedLayoutINS4_7SwizzleILi3ELi4ELi3EEENS4_18smem_ptr_flag_bitsILi8EEENSS_INS5_IJNSA_ILi8EEESH_EEENS5_IJSH_SB_EEEEEEEvNS4_8identityENS4_13SM90_TMA_LOADES1A_vS1B_EENS_8epilogue10collective18CollectiveEpilogueINS1E_23Sm100TmaWarpSpecializedILi4ELi2ELi32ELb0ELb0EEEJSI_NS5_IJNSS_ISF_SB_EES1J_EEEaSJ_aSJ_NS1E_6fusion15FusionCallbacksIS1I_NS1L_17LinearCombinationIaiaiLNS_15FloatRoundStyleE2EEESI_S1K_JEEENS4_5SM1004TMEM4LOAD26SM100_TMEM_LOAD_16dp32b32xES1C_NS11_INS12_ILi2ELi4ELi3EEES15_NSS_INS5_IJS16_SF_EEENS5_IJSF_SB_EEEEEEENS4_39AutoVectorizingCopyWithAssumedAlignmentILi128EEENS4_14SM90_TMA_STOREES1Z_S21_S21_EEEvvEEEEvNT_6ParamsE)
        /*0008*/ 	.word	0x0000005c


	//----- nvinfo : EIATTR_FRAME_SIZE
	.align		4
.L_20:
        /*000c*/ 	.byte	0x04, 0x11
        /*000e*/ 	.short	(.L_22 - .L_21)
	.align		4
.L_21:
        /*0010*/ 	.word	index@($__internal_2_$__cuda_sm10x_tcgen05_guardrail_trap_unallocated_columns_being_dealloced)
        /*0014*/ 	.word	0x00000000


	//----- nvinfo : EIATTR_FRAME_SIZE
	.align		4
.L_22:
        /*0018*/ 	.byte	0x04, 0x11
        /*001a*/ 	.short	(.L_24 - .L_23)
	.align		4
.L_23:
        /*001c*/ 	.word	index@($__internal_1_$__cuda_sm10x_tcgen05_guardrail_trap_phase_invalid_during_alloc)
        /*0020*/ 	.word	0x00000000


	//----- nvinfo : EIATTR_FRAME_SIZE
	.align		4
.L_24:
        /*0024*/ 	.byte	0x04, 0x11
        /*0026*/ 	.short	(.L_26 - .L_25)
	.align		4
.L_25:
        /*0028*/ 	.word	index@($__internal_0_$__cuda_sm10x_tcgen05_guardrail_trap_col_being_dealloced_not_returned_by_alloc)
        /*002c*/ 	.word	0x00000000


	//----- nvinfo : EIATTR_FRAME_SIZE
	.align		4
.L_26:
        /*0030*/ 	.byte	0x04, 0x11
        /*0032*/ 	.short	(.L_28 - .L_27)
	.align		4
.L_27:
        /*0034*/ 	.word	index@(_ZN7cutlass13device_kernelINS_4gemm6kernel13GemmUniversalIN4cute5tupleIJiiiiEEENS1_10collective13CollectiveMmaINS1_35MainloopSm100TmaUmmaWarpSpecializedILi4ELi2ELi4ENS5_IJNS4_1CILi1EEENSA_ILi2EEESB_EEEEENS5_IJNSA_ILi64EEENSA_ILi256EEENSA_ILi128EEEEEEaNS5_IJlSB_lEEEaSJ_NS4_8TiledMMAINS4_8MMA_AtomIJNS4_15SM100_MMA_S8_SSIaaiLi64ELi256ELNS4_4UMMA5MajorE0ELSO_0ELNSN_8SaturateE0EEEEEENS4_6LayoutINS5_IJSB_SB_SB_EEENS5_IJNSA_ILi0EEESU_SU_EEEEENS5_IJNS4_10UnderscoreESX_SX_EEEEENS4_23SM90_TMA_LOAD_MULTICASTENS4_14ComposedLayoutINS4_7SwizzleILi3ELi4ELi3EEENS4_18smem_ptr_flag_bitsILi8EEENSS_INS5_IJNSA_ILi8EEESH_EEENS5_IJSH_SB_EEEEEEEvNS4_8identityENS4_13SM90_TMA_LOADES1A_vS1B_EENS_8epilogue10collective18CollectiveEpilogueINS1E_23Sm100TmaWarpSpecializedILi4ELi2ELi32ELb0ELb0EEEJSI_NS5_IJNSS_ISF_SB_EES1J_EEEaSJ_aSJ_NS1E_6fusion15FusionCallbacksIS1I_NS1L_17LinearCombinationIaiaiLNS_15FloatRoundStyleE2EEESI_S1K_JEEENS4_5SM1004TMEM4LOAD26SM100_TMEM_LOAD_16dp32b32xES1C_NS11_INS12_ILi2ELi4ELi3EEES15_NSS_INS5_IJS16_SF_EEENS5_IJSF_SB_EEEEEEENS4_39AutoVectorizingCopyWithAssumedAlignmentILi128EEENS4_14SM90_TMA_STOREES1Z_S21_S21_EEEvvEEEEvNT_6ParamsE)
        /*0038*/ 	.word	0x00000000


	//----- nvinfo : EIATTR_MIN_STACK_SIZE
	.align		4
.L_28:
        /*003c*/ 	.byte	0x04, 0x12
        /*003e*/ 	.short	(.L_30 - .L_29)
	.align		4
.L_29:
        /*0040*/ 	.word	index@(_ZN7cutlass13device_kernelINS_4gemm6kernel13GemmUniversalIN4cute5tupleIJiiiiEEENS1_10collective13CollectiveMmaINS1_35MainloopSm100TmaUmmaWarpSpecializedILi4ELi2ELi4ENS5_IJNS4_1CILi1EEENSA_ILi2EEESB_EEEEENS5_IJNSA_ILi64EEENSA_ILi256EEENSA_ILi128EEEEEEaNS5_IJlSB_lEEEaSJ_NS4_8TiledMMAINS4_8MMA_AtomIJNS4_15SM100_MMA_S8_SSIaaiLi64ELi256ELNS4_4UMMA5MajorE0ELSO_0ELNSN_8SaturateE0EEEEEENS4_6LayoutINS5_IJSB_SB_SB_EEENS5_IJNSA_ILi0EEESU_SU_EEEEENS5_IJNS4_10UnderscoreESX_SX_EEEEENS4_23SM90_TMA_LOAD_MULTICASTENS4_14ComposedLayoutINS4_7SwizzleILi3ELi4ELi3EEENS4_18smem_ptr_flag_bitsILi8EEENSS_INS5_IJNSA_ILi8EEESH_EEENS5_IJSH_SB_EEEEEEEvNS4_8identityENS4_13SM90_TMA_LOADES1A_vS1B_EENS_8epilogue10collective18CollectiveEpilogueINS1E_23Sm100TmaWarpSpecializedILi4ELi2ELi32ELb0ELb0EEEJSI_NS5_IJNSS_ISF_SB_EES1J_EEEaSJ_aSJ_NS1E_6fusion15FusionCallbacksIS1I_NS1L_17LinearCombinationIaiaiLNS_15FloatRoundStyleE2EEESI_S1K_JEEENS4_5SM1004TMEM4LOAD26SM100_TMEM_LOAD_16dp32b32xES1C_NS11_INS12_ILi2ELi4ELi3EEES15_NSS_INS5_IJS16_SF_EEENS5_IJSF_SB_EEEEEEENS4_39AutoVectorizingCopyWithAssumedAlignmentILi128EEENS4_14SM90_TMA_STOREES1Z_S21_S21_EEEvvEEEEvNT_6ParamsE)
        /*0044*/ 	.word	0x00000000
.L_30:


//--------------------- .nv.compat                --------------------------
	.section	.nv.compat,"",@"SHT_CUDA_COMPAT_INFO"
	.align	4
        /*0000*/ 	.byte	0x02, 0x09, 0x01, 0x00, 0x02, 0x02, 0x03, 0x00, 0x02, 0x05, 0x06, 0x00, 0x03, 0x07, 0x01, 0x01
        /*0010*/ 	.byte	0x02, 0x03, 0x01, 0x00, 0x02, 0x06, 0x01, 0x00, 0x04, 0x0b, 0x08, 0x00, 0x01, 0x00, 0x00, 0x00
        /*0020*/ 	.byte	0x00, 0x00, 0x00, 0x00


//--------------------- .nv.info._ZN7cutlass13device_kernelINS_4gemm6kernel13GemmUniversalIN4cute5tupleIJiiiiEEENS1_10collective13CollectiveMmaINS1_35MainloopSm100TmaUmmaWarpSpecializedILi4ELi2ELi4ENS5_IJNS4_1CILi1EEENSA_ILi2EEESB_EEEEENS5_IJNSA_ILi64EEENSA_ILi256EEENSA_ILi128EEEEEEaNS5_IJlSB_lEEEaSJ_NS4_8TiledMMAINS4_8MMA_AtomIJNS4_15SM100_MMA_S8_SSIaaiLi64ELi256ELNS4_4UMMA5MajorE0ELSO_0ELNSN_8SaturateE0EEEEEENS4_6LayoutINS5_IJSB_SB_SB_EEENS5_IJNSA_ILi0EEESU_SU_EEEEENS5_IJNS4_10UnderscoreESX_SX_EEEEENS4_23SM90_TMA_LOAD_MULTICASTENS4_14ComposedLayoutINS4_7SwizzleILi3ELi4ELi3EEENS4_18smem_ptr_flag_bitsILi8EEENSS_INS5_IJNSA_ILi8EEESH_EEENS5_IJSH_SB_EEEEEEEvNS4_8identityENS4_13SM90_TMA_LOADES1A_vS1B_EENS_8epilogue10collective18CollectiveEpilogueINS1E_23Sm100TmaWarpSpecializedILi4ELi2ELi32ELb0ELb0EEEJSI_NS5_IJNSS_ISF_SB_EES1J_EEEaSJ_aSJ_NS1E_6fusion15FusionCallbacksIS1I_NS1L_17LinearCombinationIaiaiLNS_15FloatRoundStyleE2EEESI_S1K_JEEENS4_5SM1004TMEM4LOAD26SM100_TMEM_LOAD_16dp32b32xES1C_NS11_INS12_ILi2ELi4ELi3EEES15_NSS_INS5_IJS16_SF_EEENS5_IJSF_SB_EEEEEEENS4_39AutoVectorizingCopyWithAssumedAlignmentILi128EEENS4_14SM90_TMA_STOREES1Z_S21_S21_EEEvvEEEEvNT_6ParamsE --------------------------
	.section	.nv.info._ZN7cutlass13device_kernelINS_4gemm6kernel13GemmUniversalIN4cute5tupleIJiiiiEEENS1_10collective13CollectiveMmaINS1_35MainloopSm100TmaUmmaWarpSpecializedILi4ELi2ELi4ENS5_IJNS4_1CILi1EEENSA_ILi2EEESB_EEEEENS5_IJNSA_ILi64EEENSA_ILi256EEENSA_ILi128EEEEEEaNS5_IJlSB_lEEEaSJ_NS4_8TiledMMAINS4_8MMA_AtomIJNS4_15SM100_MMA_S8_SSIaaiLi64ELi256ELNS4_4UMMA5MajorE0ELSO_0ELNSN_8SaturateE0EEEEEENS4_6LayoutINS5_IJSB_SB_SB_EEENS5_IJNSA_ILi0EEESU_SU_EEEEENS5_IJNS4_10UnderscoreESX_SX_EEEEENS4_23SM90_TMA_LOAD_MULTICASTENS4_14ComposedLayoutINS4_7SwizzleILi3ELi4ELi3EEENS4_18smem_ptr_flag_bitsILi8EEENSS_INS5_IJNSA_ILi8EEESH_EEENS5_IJSH_SB_EEEEEEEvNS4_8identityENS4_13SM90_TMA_LOADES1A_vS1B_EENS_8epilogue10collective18CollectiveEpilogueINS1E_23Sm100TmaWarpSpecializedILi4ELi2ELi32ELb0ELb0EEEJSI_NS5_IJNSS_ISF_SB_EES1J_EEEaSJ_aSJ_NS1E_6fusion15FusionCallbacksIS1I_NS1L_17LinearCombinationIaiaiLNS_15FloatRoundStyleE2EEESI_S1K_JEEENS4_5SM1004TMEM4LOAD26SM100_TMEM_LOAD_16dp32b32xES1C_NS11_INS12_ILi2ELi4ELi3EEES15_NSS_INS5_IJS16_SF_EEENS5_IJSF_SB_EEEEEEENS4_39AutoVectorizingCopyWithAssumedAlignmentILi128EEENS4_14SM90_TMA_STOREES1Z_S21_S21_EEEvvEEEEvNT_6ParamsE,"",@"SHT_CUDA_INFO"
	.sectionflags	@""
	.align	4


	//----- nvinfo : EIATTR_CUDA_API_VERSION
	.align		4
        /*0000*/ 	.byte	0x04, 0x37
        /*0002*/ 	.short	(.L_32 - .L_31)
.L_31:
        /*0004*/ 	.word	0x00000082


	//----- nvinfo : EIATTR_KPARAM_INFO
	.align		4
.L_32:
        /*0008*/ 	.byte	0x04, 0x17
        /*000a*/ 	.short	(.L_34 - .L_33)
.L_33:
        /*000c*/ 	.word	0x00000000
        /*0010*/ 	.short	0x0000
        /*0012*/ 	.short	0x0000
        /*0014*/ 	.byte	0x00, 0xf0, 0x01, 0x20


	//----- nvinfo : EIATTR_AT_ENTRY_FRAGMENTS
	.align		4
.L_34:
        /*0018*/ 	.byte	0x04, 0x4f
        /*001a*/ 	.short	(.L_36 - .L_35)


	//   ....[0]....
.L_35:
        /*001c*/ 	.word	0x00000006


	//----- nvinfo : EIATTR_RESERVED_SMEM_USED
	.align		4
.L_36:
        /*0020*/ 	.byte	0x01, 0x41
	.zero		2


	//----- nvinfo : EIATTR_SPARSE_MMA_MASK
	.align		4
        /*0024*/ 	.byte	0x03, 0x50
        /*0026*/ 	.short	0x0000


	//----- nvinfo : EIATTR_TCGEN05_1CTA_USED
	.align		4
        /*0028*/ 	.byte	0x01, 0x51
	.zero		2


	//----- nvinfo : EIATTR_MAXREG_COUNT
	.align		4
        /*002c*/ 	.byte	0x03, 0x1b
        /*002e*/ 	.short	0x00ff


	//----- nvinfo : EIATTR_NUM_BARRIERS
	.align		4
        /*0030*/ 	.byte	0x02, 0x4c
        /*0032*/ 	.byte	0x07
	.zero		1


	//----- nvinfo : EIATTR_EXTERNS
	.align		4
        /*0034*/ 	.byte	0x04, 0x0f
        /*0036*/ 	.short	(.L_38 - .L_37)


	//   ....[0]....
	.align		4
.L_37:
        /*0038*/ 	.word	index@(__assertfail)


	//----- nvinfo : EIATTR_MERCURY_ISA_VERSION
	.align		4
.L_38:
        /*003c*/ 	.byte	0x03, 0x5f
        /*003e*/ 	.short	0x0101


	//----- nvinfo : EIATTR_INT_WARP_WIDE_INSTR_OFFSETS
	.align		4
        /*0040*/ 	.byte	0x04, 0x31
        /*0042*/ 	.short	(.L_40 - .L_39)


	//   ....[0]....
.L_39:
        /*0044*/ 	.word	0x00003d00


	//   ....[1]....
        /*0048*/ 	.word	0x00003d30


	//   ....[2]....
        /*004c*/ 	.word	0x00003d50


	//   ....[3]....
        /*0050*/ 	.word	0x00004890


	//   ....[4]....
        /*0054*/ 	.word	0x00004900


	//   ....[5]....
        /*0058*/ 	.word	0x000049e0


	//   ....[6]....
        /*005c*/ 	.word	0x00004a60


	//   ....[7]....
        /*0060*/ 	.word	0x00004b60


	//   ....[8]....
        /*0064*/ 	.word	0x00004be0


	//   ....[9]....
        /*0068*/ 	.word	0x00004cd0


	//   ....[10]....
        /*006c*/ 	.word	0x00004d80


	//----- nvinfo : EIATTR_COOP_GROUP_MASK_REGIDS
	.align		4
.L_40:
        /*0070*/ 	.byte	0x04, 0x29
        /*0072*/ 	.short	(.L_42 - .L_41)


	//   ....[0]....
.L_41:
        /*0074*/ 	.word	0xffffffff


	//   ....[1]....
        /*0078*/ 	.word	0xffffffff


	//   ....[2]....
        /*007c*/ 	.word	0xffffffff


	//   ....[3]....
        /*0080*/ 	.word	0xffffffff


	//   ....[4]....
        /*0084*/ 	.word	0xffffffff


	//   ....[5]....
        /*0088*/ 	.word	0xffffffff


	//   ....[6]....
        /*008c*/ 	.word	0xffffffff


	//   ....[7]....
        /*0090*/ 	.word	0xffffffff


	//   ....[8]....
        /*0094*/ 	.word	0xffffffff


	//   ....[9]....
        /*0098*/ 	.word	0xffffffff


	//   ....[10]....
        /*009c*/ 	.word	0xffffffff


	//   ....[11]....
        /*00a0*/ 	.word	0xffffffff


	//   ....[12]....
        /*00a4*/ 	.word	0xffffffff


	//   ....[13]....
        /*00a8*/ 	.word	0xffffffff


	//----- nvinfo : EIATTR_COOP_GROUP_INSTR_OFFSETS
	.align		4
.L_42:
        /*00ac*/ 	.byte	0x04, 0x28
        /*00ae*/ 	.short	(.L_44 - .L_43)


	//   ....[0]....
.L_43:
        /*00b0*/ 	.word	0x00000080


	//   ....[1]....
        /*00b4*/ 	.word	0x000004f0


	//   ....[2]....
        /*00b8*/ 	.word	0x000006a0


	//   ....[3]....
        /*00bc*/ 	.word	0x00000840


	//   ....[4]....
        /*00c0*/ 	.word	0x00000940


	//   ....[5]....
        /*00c4*/ 	.word	0x00000ab0


	//   ....[6]....
        /*00c8*/ 	.word	0x00000c50


	//   ....[7]....
        /*00cc*/ 	.word	0x00000e00


	//   ....[8]....
        /*00d0*/ 	.word	0x00002030


	//   ....[9]....
        /*00d4*/ 	.word	0x00002ef0


	//   ....[10]....
        /*00d8*/ 	.word	0x00003100


	//   ....[11]....
        /*00dc*/ 	.word	0x00003130


	//   ....[12]....
        /*00e0*/ 	.word	0x00003be0


	//   ....[13]....
        /*00e4*/ 	.word	0x00003e10


	//----- nvinfo : EIATTR_VRC_CTA_INIT_COUNT
	.align		4
.L_44:
        /*00e8*/ 	.byte	0x02, 0x4a
        /*00ea*/ 	.byte	0x80
	.zero		1


	//----- nvinfo : EIATTR_SYSCALL_OFFSETS
	.align		4
        /*00ec*/ 	.byte	0x04, 0x46
        /*00ee*/ 	.short	(.L_46 - .L_45)


	//   ....[0]....
.L_45:
        /*00f0*/ 	.word	0x00005a10


	//   ....[1]....
        /*00f4*/ 	.word	0x00005b50


	//   ....[2]....
        /*00f8*/ 	.word	0x00006380


	//   ....[3]....
        /*00fc*/ 	.word	0x00007120


	//   ....[4]....
        /*0100*/ 	.word	0x00007e70


	//   ....[5]....
        /*0104*/ 	.word	0x00008be0


	//----- nvinfo : EIATTR_MBARRIER_INSTR_OFFSETS
	.align		4
.L_46:
        /*0108*/ 	.byte	0x04, 0x39
        /*010a*/ 	.short	(.L_48 - .L_47)


	//   ....[0]....
.L_47:
        /*010c*/ 	.word	0x00000610
        /*0110*/ 	.word	0x000000ff
        /*0114*/ 	.word	0x00000000
        /*0118*/ 	.short	0x0100
        /*011a*/ 	.byte	0x04
	.zero		1


	//   ....[1]....
        /*011c*/ 	.word	0x00000620
        /*0120*/ 	.word	0x000000ff
        /*0124*/ 	.word	0x00000020
        /*0128*/ 	.short	0x0100
        /*012a*/ 	.byte	0x04
	.zero		1


	//   ....[2]....
        /*012c*/ 	.word	0x00000630
        /*0130*/ 	.word	0x000000ff
        /*0134*/ 	.word	0x00000008
        /*0138*/ 	.short	0x0100
        /*013a*/ 	.byte	0x04
	.zero		1


	//   ....[3]....
        /*013c*/ 	.word	0x00000640
        /*0140*/ 	.word	0x000000ff
        /*0144*/ 	.word	0x00000028
        /*0148*/ 	.short	0x0100
        /*014a*/ 	.byte	0x04
	.zero		1


	//   ....[4]....
        /*014c*/ 	.word	0x00000650
        /*0150*/ 	.word	0x000000ff
        /*0154*/ 	.word	0x00000010
        /*0158*/ 	.short	0x0100
        /*015a*/ 	.byte	0x04
	.zero		1


	//   ....[5]....
        /*015c*/ 	.word	0x00000660
        /*0160*/ 	.word	0x000000ff
        /*0164*/ 	.word	0x00000030
        /*0168*/ 	.short	0x0100
        /*016a*/ 	.byte	0x04
	.zero		1


	//   ....[6]....
        /*016c*/ 	.word	0x00000670
        /*0170*/ 	.word	0x000000ff
        /*0174*/ 	.word	0x00000018
        /*0178*/ 	.short	0x0100
        /*017a*/ 	.byte	0x04
	.zero		1


	//   ....[7]....
        /*017c*/ 	.word	0x00000680
        /*0180*/ 	.word	0x000000ff
        /*0184*/ 	.word	0x00000038
        /*0188*/ 	.short	0x0100
        /*018a*/ 	.byte	0x04
	.zero		1


	//   ....[8]....
        /*018c*/ 	.word	0x000007b0
        /*0190*/ 	.word	0x000000ff
        /*0194*/ 	.word	0x00000040
        /*0198*/ 	.short	0x0100
        /*019a*/ 	.byte	0x04
	.zero		1


	//   ....[9]....
        /*019c*/ 	.word	0x000007c0
        /*01a0*/ 	.word	0x000000ff
        /*01a4*/ 	.word	0x00000060
        /*01a8*/ 	.short	0x0100
        /*01aa*/ 	.byte	0x04
	.zero		1


	//   ....[10]....
        /*01ac*/ 	.word	0x000007d0
        /*01b0*/ 	.word	0x000000ff
        /*01b4*/ 	.word	0x00000048
        /*01b8*/ 	.short	0x0100
        /*01ba*/ 	.byte	0x04
	.zero		1


	//   ....[11]....
        /*01bc*/ 	.word	0x000007e0
        /*01c0*/ 	.word	0x000000ff
        /*01c4*/ 	.word	0x00000068
        /*01c8*/ 	.short	0x0100
        /*01ca*/ 	.byte	0x04
	.zero		1


	//   ....[12]....
        /*01cc*/ 	.word	0x000007f0
        /*01d0*/ 	.word	0x000000ff
        /*01d4*/ 	.word	0x00000050
        /*01d8*/ 	.short	0x0100
        /*01da*/ 	.byte	0x04
	.zero		1


	//   ....[13]....
        /*01dc*/ 	.word	0x00000800
        /*01e0*/ 	.word	0x000000ff
        /*01e4*/ 	.word	0x00000070
        /*01e8*/ 	.short	0x0100
        /*01ea*/ 	.byte	0x04
	.zero		1


	//   ....[14]....
        /*01ec*/ 	.word	0x00000810
        /*01f0*/ 	.word	0x000000ff
        /*01f4*/ 	.word	0x00000058
        /*01f8*/ 	.short	0x0100
        /*01fa*/ 	.byte	0x04
	.zero		1


	//   ....[15]....
        /*01fc*/ 	.word	0x00000820
        /*0200*/ 	.word	0x000000ff
        /*0204*/ 	.word	0x00000078
        /*0208*/ 	.short	0x0100
        /*020a*/ 	.byte	0x04
	.zero		1


	//   ....[16]....
        /*020c*/ 	.word	0x00000910
        /*0210*/ 	.word	0x000000ff
        /*0214*/ 	.word	0x00000080
        /*0218*/ 	.short	0x0100
        /*021a*/ 	.byte	0x06
	.zero		1


	//   ....[17]....
        /*021c*/ 	.word	0x00000920
        /*0220*/ 	.word	0x000000ff
        /*0224*/ 	.word	0x00000088
        /*0228*/ 	.short	0x0100
        /*022a*/ 	.byte	0x06
	.zero		1


	//   ....[18]....
        /*022c*/ 	.word	0x00000a60
        /*0230*/ 	.word	0x000000ff
        /*0234*/ 	.word	0x00000090
        /*0238*/ 	.short	0x0100
        /*023a*/ 	.byte	0x06
	.zero		1


	//   ....[19]....
        /*023c*/ 	.word	0x00000a70
        /*0240*/ 	.word	0x000000ff
        /*0244*/ 	.word	0x000000a0
        /*0248*/ 	.short	0x0100
        /*024a*/ 	.byte	0x06
	.zero		1


	//   ....[20]....
        /*024c*/ 	.word	0x00000a80
        /*0250*/ 	.word	0x000000ff
        /*0254*/ 	.word	0x00000098
        /*0258*/ 	.short	0x0100
        /*025a*/ 	.byte	0x06
	.zero		1


	//   ....[21]....
        /*025c*/ 	.word	0x00000a90
        /*0260*/ 	.word	0x000000ff
        /*0264*/ 	.word	0x000000a8
        /*0268*/ 	.short	0x0100
        /*026a*/ 	.byte	0x06
	.zero		1


	//   ....[22]....
        /*026c*/ 	.word	0x00000bc0
        /*0270*/ 	.word	0x000000ff
        /*0274*/ 	.word	0x000000b0
        /*0278*/ 	.short	0x0100
        /*027a*/ 	.byte	0x04
	.zero		1


	//   ....[23]....
        /*027c*/ 	.word	0x00000bd0
        /*0280*/ 	.word	0x000000ff
        /*0284*/ 	.word	0x000000d0
        /*0288*/ 	.short	0x0100
        /*028a*/ 	.byte	0x04
	.zero		1


	//   ....[24]....
        /*028c*/ 	.word	0x00000be0
        /*0290*/ 	.word	0x000000ff
        /*0294*/ 	.word	0x000000b8
        /*0298*/ 	.short	0x0100
        /*029a*/ 	.byte	0x04
	.zero		1


	//   ....[25]....
        /*029c*/ 	.word	0x00000bf0
        /*02a0*/ 	.word	0x000000ff
        /*02a4*/ 	.word	0x000000d8
        /*02a8*/ 	.short	0x0100
        /*02aa*/ 	.byte	0x04
	.zero		1


	//   ....[26]....
        /*02ac*/ 	.word	0x00000c00
        /*02b0*/ 	.word	0x000000ff
        /*02b4*/ 	.word	0x000000c0
        /*02b8*/ 	.short	0x0100
        /*02ba*/ 	.byte	0x04
	.zero		1


	//   ....[27]....
        /*02bc*/ 	.word	0x00000c10
        /*02c0*/ 	.word	0x000000ff
        /*02c4*/ 	.word	0x000000e0
        /*02c8*/ 	.short	0x0100
        /*02ca*/ 	.byte	0x04
	.zero		1


	//   ....[28]....
        /*02cc*/ 	.word	0x00000c20
        /*02d0*/ 	.word	0x000000ff
        /*02d4*/ 	.word	0x000000c8
        /*02d8*/ 	.short	0x0100
        /*02da*/ 	.byte	0x04
	.zero		1


	//   ....[29]....
        /*02dc*/ 	.word	0x00000c30
        /*02e0*/ 	.word	0x000000ff
        /*02e4*/ 	.word	0x000000e8
        /*02e8*/ 	.short	0x0100
        /*02ea*/ 	.byte	0x04
	.zero		1


	//   ....[30]....
        /*02ec*/ 	.word	0x00000d20
        /*02f0*/ 	.word	0x000000ff
        /*02f4*/ 	.word	0x000000f0
        /*02f8*/ 	.short	0x0100
        /*02fa*/ 	.byte	0x04
	.zero		1


	//   ....[31]....
        /*02fc*/ 	.word	0x00000d30
        /*0300*/ 	.word	0x000000ff
        /*0304*/ 	.word	0x00000100
        /*0308*/ 	.short	0x0100
        /*030a*/ 	.byte	0x04
	.zero		1


	//   ....[32]....
        /*030c*/ 	.word	0x00000d40
        /*0310*/ 	.word	0x000000ff
        /*0314*/ 	.word	0x000000f8
        /*0318*/ 	.short	0x0100
        /*031a*/ 	.byte	0x04
	.zero		1


	//   ....[33]....
        /*031c*/ 	.word	0x00000d50
        /*0320*/ 	.word	0x000000ff
        /*0324*/ 	.word	0x00000108
        /*0328*/ 	.short	0x0100
        /*032a*/ 	.byte	0x04
	.zero		1


	//   ....[34]....
        /*032c*/ 	.word	0x000018b0
        /*0330*/ 	.word	0x00000000
        /*0334*/ 	.word	0x00000100
        /*0338*/ 	.short	0x010a
        /*033a*/ 	.byte	0xff
	.zero		1


	//   ....[35]....
        /*033c*/ 	.word	0x000018e0
        /*0340*/ 	.word	0x00000000
        /*0344*/ 	.word	0x000000f0
        /*0348*/ 	.short	0x0101
        /*034a*/ 	.byte	0xff
	.zero		1


	//   ....[36]....
        /*034c*/ 	.word	0x000019b0
        /*0350*/ 	.word	0x000000ff
        /*0354*/ 	.word	0x00000020
        /*0358*/ 	.short	0x010a
        /*035a*/ 	.byte	0x04
	.zero		1


	//   ....[37]....
        /*035c*/ 	.word	0x00001a30
        /*0360*/ 	.word	0x000000ff
        /*0364*/ 	.word	0x00000020
        /*0368*/ 	.short	0x010a
        /*036a*/ 	.byte	0x21
	.zero		1


	//   ....[38]....
        /*036c*/ 	.word	0x00001bc0
        /*0370*/ 	.word	0x000000ff
        /*0374*/ 	.word	0x00000020
        /*0378*/ 	.short	0x010a
        /*037a*/ 	.byte	0x08
	.zero		1


	//   ....[39]....
        /*037c*/ 	.word	0x00001ce0
        /*0380*/ 	.word	0x000000ff
        /*0384*/ 	.word	0x00000088
        /*0388*/ 	.short	0x0101
        /*038a*/ 	.byte	0x06
	.zero		1


	//   ....[40]....
        /*038c*/ 	.word	0x00001d00
        /*0390*/ 	.word	0x000000ff
        /*0394*/ 	.word	0x00000020
        /*0398*/ 	.short	0x010a
        /*039a*/ 	.byte	0x04
	.zero		1


	//   ....[41]....
        /*039c*/ 	.word	0x00001d80
        /*03a0*/ 	.word	0x000000ff
        /*03a4*/ 	.word	0x00000020
        /*03a8*/ 	.short	0x010a
        /*03aa*/ 	.byte	0x11
	.zero		1


	//   ....[42]....
        /*03ac*/ 	.word	0x00001f10
        /*03b0*/ 	.word	0x000000ff
        /*03b4*/ 	.word	0x00000020
        /*03b8*/ 	.short	0x010a
        /*03ba*/ 	.byte	0x07
	.zero		1


	//   ....[43]....
        /*03bc*/ 	.word	0x00002060
        /*03c0*/ 	.word	0x00000003
        /*03c4*/ 	.word	0x00000090
        /*03c8*/ 	.short	0x010a
        /*03ca*/ 	.byte	0xff
	.zero		1


	//   ....[44]....
        /*03cc*/ 	.word	0x000021b0
        /*03d0*/ 	.word	0x00000000
        /*03d4*/ 	.word	0x00000000
        /*03d8*/ 	.short	0x0101
        /*03da*/ 	.byte	0xff
	.zero		1


	//   ....[45]....
        /*03dc*/ 	.word	0x00002770
        /*03e0*/ 	.word	0x000000ff
        /*03e4*/ 	.word	0x00000000
        /*03e8*/ 	.short	0x010a
        /*03ea*/ 	.byte	0x04
	.zero		1


	//   ....[46]....
        /*03ec*/ 	.word	0x00002800
        /*03f0*/ 	.word	0x000000ff
        /*03f4*/ 	.word	0x00000000
        /*03f8*/ 	.short	0x010a
        /*03fa*/ 	.byte	0x05
	.zero		1


	//   ....[47]....
        /*03fc*/ 	.word	0x00002890
        /*0400*/ 	.word	0x000000ff
        /*0404*/ 	.word	0x00000000
        /*0408*/ 	.short	0x010a
        /*040a*/ 	.byte	0x05
	.zero		1


	//   ....[48]....
        /*040c*/ 	.word	0x00002930
        /*0410*/ 	.word	0x00000000
        /*0414*/ 	.word	0x00000000
        /*0418*/ 	.short	0x010a
        /*041a*/ 	.byte	0xff
	.zero		1


	//   ....[49]....
        /*041c*/ 	.word	0x00002a50
        /*0420*/ 	.word	0x00000002
        /*0424*/ 	.word	0x000000f0
        /*0428*/ 	.short	0x010a
        /*042a*/ 	.byte	0xff
	.zero		1


	//   ....[50]....
        /*042c*/ 	.word	0x00002ac0
        /*0430*/ 	.word	0x00000002
        /*0434*/ 	.word	0x00000000
        /*0438*/ 	.short	0x0101
        /*043a*/ 	.byte	0xff
	.zero		1


	//   ....[51]....
        /*043c*/ 	.word	0x00002ae0
        /*0440*/ 	.word	0x000000ff
        /*0444*/ 	.word	0x000000a0
        /*0448*/ 	.short	0x010a
        /*044a*/ 	.byte	0x04
	.zero		1


	//   ....[52]....
        /*044c*/ 	.word	0x00002c00
        /*0450*/ 	.word	0x00000002
        /*0454*/ 	.word	0x00000090
        /*0458*/ 	.short	0x010a
        /*045a*/ 	.byte	0xff
	.zero		1


	//   ....[53]....
        /*045c*/ 	.word	0x00002d00
        /*0460*/ 	.word	0x00000002
        /*0464*/ 	.word	0x00000000
        /*0468*/ 	.short	0x0101
        /*046a*/ 	.byte	0xff
	.zero		1


	//   ....[54]....
        /*046c*/ 	.word	0x00002d90
        /*0470*/ 	.word	0x000000ff
        /*0474*/ 	.word	0x000000a0
        /*0478*/ 	.short	0x0106
        /*047a*/ 	.byte	0x04
	.zero		1


	//   ....[55]....
        /*047c*/ 	.word	0x00002db0
        /*0480*/ 	.word	0x000000ff
        /*0484*/ 	.word	0x000000a0
        /*0488*/ 	.short	0x010a
        /*048a*/ 	.byte	0x04
	.zero		1


	//   ....[56]....
        /*048c*/ 	.word	0x00002e40
        /*0490*/ 	.word	0x000000ff
        /*0494*/ 	.word	0x000000a0
        /*0498*/ 	.short	0x0106
        /*049a*/ 	.byte	0x07
	.zero		1


	//   ....[57]....
        /*049c*/ 	.word	0x00002e80
        /*04a0*/ 	.word	0x00000000
        /*04a4*/ 	.word	0x000000a0
        /*04a8*/ 	.short	0x010a
        /*04aa*/ 	.byte	0xff
	.zero		1


	//   ....[58]....
        /*04ac*/ 	.word	0x000033d0
        /*04b0*/ 	.word	0x00000000
        /*04b4*/ 	.word	0x00000090
        /*04b8*/ 	.short	0x010a
        /*04ba*/ 	.byte	0xff
	.zero		1


	//   ....[59]....
        /*04bc*/ 	.word	0x000034d0
        /*04c0*/ 	.word	0x00000003
        /*04c4*/ 	.word	0x00000000
        /*04c8*/ 	.short	0x0101
        /*04ca*/ 	.byte	0xff
	.zero		1


	//   ....[60]....
        /*04cc*/ 	.word	0x000034e0
        /*04d0*/ 	.word	0x000000ff
        /*04d4*/ 	.word	0x00000000
        /*04d8*/ 	.short	0x010a
        /*04da*/ 	.byte	0x04
	.zero		1


	//   ....[61]....
        /*04dc*/ 	.word	0x00003560
        /*04e0*/ 	.word	0x000000ff
        /*04e4*/ 	.word	0x000000d0
        /*04e8*/ 	.short	0x010a
        /*04ea*/ 	.byte	0x1f
	.zero		1


	//   ....[62]....
        /*04ec*/ 	.word	0x00003640
        /*04f0*/ 	.word	0x000000ff
        /*04f4*/ 	.word	0x00000000
        /*04f8*/ 	.short	0x010a
        /*04fa*/ 	.byte	0x05
	.zero		1


	//   ....[63]....
        /*04fc*/ 	.word	0x00003780
        /*0500*/ 	.word	0x000000ff
        /*0504*/ 	.word	0x00000000
        /*0508*/ 	.short	0x010a
        /*050a*/ 	.byte	0x04
	.zero		1


	//   ....[64]....
        /*050c*/ 	.word	0x00003a10
        /*0510*/ 	.word	0x000000ff
        /*0514*/ 	.word	0x00000000
        /*0518*/ 	.short	0x010a
        /*051a*/ 	.byte	0x04
	.zero		1


	//   ....[65]....
        /*051c*/ 	.word	0x00003aa0
        /*0520*/ 	.word	0x000000ff
        /*0524*/ 	.word	0x00000000
        /*0528*/ 	.short	0x010a
        /*052a*/ 	.byte	0x05
	.zero		1


	//   ....[66]....
        /*052c*/ 	.word	0x00003b30
        /*0530*/ 	.word	0x000000ff
        /*0534*/ 	.word	0x00000000
        /*0538*/ 	.short	0x010a
        /*053a*/ 	.byte	0x05
	.zero		1


	//   ....[67]....
        /*053c*/ 	.word	0x00003bc0
        /*0540*/ 	.word	0x000000ff
        /*0544*/ 	.word	0x00000000
        /*0548*/ 	.short	0x010a
        /*054a*/ 	.byte	0x04
	.zero		1


	//   ....[68]....
        /*054c*/ 	.word	0x00004090
        /*0550*/ 	.word	0x0000000c
        /*0554*/ 	.word	0x00000090
        /*0558*/ 	.short	0x010a
        /*055a*/ 	.byte	0xff
	.zero		1


	//   ....[69]....
        /*055c*/ 	.word	0x00004200
        /*0560*/ 	.word	0x00000000
        /*0564*/ 	.word	0x00000000
        /*0568*/ 	.short	0x0101
        /*056a*/ 	.byte	0xff
	.zero		1


	//   ....[70]....
        /*056c*/ 	.word	0x00004690
        /*0570*/ 	.word	0x000000ff
        /*0574*/ 	.word	0x00000088
        /*0578*/ 	.short	0x010a
        /*057a*/ 	.byte	0x15
	.zero		1


	//   ....[71]....
        /*057c*/ 	.word	0x00004810
        /*0580*/ 	.word	0x000000ff
        /*0584*/ 	.word	0x00000060
        /*0588*/ 	.short	0x010a
        /*058a*/ 	.byte	0x15
	.zero		1


	//   ....[72]....
        /*058c*/ 	.word	0x00004990
        /*0590*/ 	.word	0x000000ff
        /*0594*/ 	.word	0x00000040
        /*0598*/ 	.short	0x010b
        /*059a*/ 	.byte	0x15
	.zero		1


	//   ....[73]....
        /*059c*/ 	.word	0x000049a0
        /*05a0*/ 	.word	0x000000ff
        /*05a4*/ 	.word	0x00000000
        /*05a8*/ 	.short	0x0101
        /*05aa*/ 	.byte	0x06
	.zero		1


	//   ....[74]....
        /*05ac*/ 	.word	0x000049b0
        /*05b0*/ 	.word	0x000000ff
        /*05b4*/ 	.word	0x00000068
        /*05b8*/ 	.short	0x010a
        /*05ba*/ 	.byte	0x15
	.zero		1


	//   ....[75]....
        /*05bc*/ 	.word	0x00004b10
        /*05c0*/ 	.word	0x000000ff
        /*05c4*/ 	.word	0x00000048
        /*05c8*/ 	.short	0x010b
        /*05ca*/ 	.byte	0x15
	.zero		1


	//   ....[76]....
        /*05cc*/ 	.word	0x00004b20
        /*05d0*/ 	.word	0x000000ff
        /*05d4*/ 	.word	0x00000000
        /*05d8*/ 	.short	0x0101
        /*05da*/ 	.byte	0x06
	.zero		1


	//   ....[77]....
        /*05dc*/ 	.word	0x00004b30
        /*05e0*/ 	.word	0x000000ff
        /*05e4*/ 	.word	0x00000070
        /*05e8*/ 	.short	0x010a
        /*05ea*/ 	.byte	0x15
	.zero		1


	//   ....[78]....
        /*05ec*/ 	.word	0x00004c80
        /*05f0*/ 	.word	0x000000ff
        /*05f4*/ 	.word	0x00000050
        /*05f8*/ 	.short	0x010b
        /*05fa*/ 	.byte	0x15
	.zero		1


	//   ....[79]....
        /*05fc*/ 	.word	0x00004c90
        /*0600*/ 	.word	0x000000ff
        /*0604*/ 	.word	0x00000000
        /*0608*/ 	.short	0x0101
        /*060a*/ 	.byte	0x06
	.zero		1


	//   ....[80]....
        /*060c*/ 	.word	0x00004ca0
        /*0610*/ 	.word	0x000000ff
        /*0614*/ 	.word	0x00000078
        /*0618*/ 	.short	0x010a
        /*061a*/ 	.byte	0x15
	.zero		1


	//   ....[81]....
        /*061c*/ 	.word	0x00004ea0
        /*0620*/ 	.word	0x000000ff
        /*0624*/ 	.word	0x00000058
        /*0628*/ 	.short	0x010b
        /*062a*/ 	.byte	0x15
	.zero		1


	//   ....[82]....
        /*062c*/ 	.word	0x00004eb0
        /*0630*/ 	.word	0x000000ff
        /*0634*/ 	.word	0x00000000
        /*0638*/ 	.short	0x0101
        /*063a*/ 	.byte	0x25
	.zero		1


	//   ....[83]....
        /*063c*/ 	.word	0x00004ee0
        /*0640*/ 	.word	0x000000ff
        /*0644*/ 	.word	0x00000060
        /*0648*/ 	.short	0x010a
        /*064a*/ 	.byte	0x15
	.zero		1


	//   ....[84]....
        /*064c*/ 	.word	0x00004f00
        /*0650*/ 	.word	0x000000ff
        /*0654*/ 	.word	0x00000068
        /*0658*/ 	.short	0x010a
        /*065a*/ 	.byte	0x15
	.zero		1


	//   ....[85]....
        /*065c*/ 	.word	0x00004f20
        /*0660*/ 	.word	0x000000ff
        /*0664*/ 	.word	0x00000070
        /*0668*/ 	.short	0x010a
        /*066a*/ 	.byte	0x15
	.zero		1


	//   ....[86]....
        /*066c*/ 	.word	0x00004f60
        /*0670*/ 	.word	0x00000000
        /*0674*/ 	.word	0x00000078
        /*0678*/ 	.short	0x010a
        /*067a*/ 	.byte	0xff
	.zero		1


	//   ....[87]....
        /*067c*/ 	.word	0x000052a0
        /*0680*/ 	.word	0x00000003
        /*0684*/ 	.word	0x00000090
        /*0688*/ 	.short	0x010a
        /*068a*/ 	.byte	0xff
	.zero		1


	//   ....[88]....
        /*068c*/ 	.word	0x00005420
        /*0690*/ 	.word	0x00000000
        /*0694*/ 	.word	0x00000000
        /*0698*/ 	.short	0x0101
        /*069a*/ 	.byte	0xff
	.zero		1


	//   ....[89]....
        /*069c*/ 	.word	0x00005f40
        /*06a0*/ 	.word	0x00000002
        /*06a4*/ 	.word	0x00000040
        /*06a8*/ 	.short	0x010a
        /*06aa*/ 	.byte	0xff
	.zero		1


	//   ....[90]....
        /*06ac*/ 	.word	0x00005f80
        /*06b0*/ 	.word	0x00000034
        /*06b4*/ 	.word	0x000000b0
        /*06b8*/ 	.short	0x010a
        /*06ba*/ 	.byte	0xff
	.zero		1


	//   ....[91]....
        /*06bc*/ 	.word	0x000060c0
        /*06c0*/ 	.word	0x00000002
        /*06c4*/ 	.word	0x00000040
        /*06c8*/ 	.short	0x010a
        /*06ca*/ 	.byte	0xff
	.zero		1


	//   ....[92]....
        /*06cc*/ 	.word	0x000061e0
        /*06d0*/ 	.word	0x00000000
        /*06d4*/ 	.word	0x00000000
        /*06d8*/ 	.short	0x0101
        /*06da*/ 	.byte	0xff
	.zero		1


	//   ....[93]....
        /*06dc*/ 	.word	0x00006260
        /*06e0*/ 	.word	0x00000034
        /*06e4*/ 	.word	0x000000b0
        /*06e8*/ 	.short	0x010a
        /*06ea*/ 	.byte	0xff
	.zero		1


	//   ....[94]....
        /*06ec*/ 	.word	0x00006dd0
        /*06f0*/ 	.word	0x00000000
        /*06f4*/ 	.word	0x00000040
        /*06f8*/ 	.short	0x010a
        /*06fa*/ 	.byte	0xff
	.zero		1


	//   ....[95]....
        /*06fc*/ 	.word	0x00006e80
        /*0700*/ 	.word	0x00000000
        /*0704*/ 	.word	0x00000040
        /*0708*/ 	.short	0x010a
        /*070a*/ 	.byte	0xff
	.zero		1


	//   ....[96]....
        /*070c*/ 	.word	0x00006fa0
        /*0710*/ 	.word	0x00000000
        /*0714*/ 	.word	0x00000000
        /*0718*/ 	.short	0x0101
        /*071a*/ 	.byte	0xff
	.zero		1


	//   ....[97]....
        /*071c*/ 	.word	0x00007b10
        /*0720*/ 	.word	0x00000000
        /*0724*/ 	.word	0x00000040
        /*0728*/ 	.short	0x010a
        /*072a*/ 	.byte	0xff
	.zero		1


	//   ....[98]....
        /*072c*/ 	.word	0x00007bc0
        /*0730*/ 	.word	0x00000000
        /*0734*/ 	.word	0x00000040
        /*0738*/ 	.short	0x010a
        /*073a*/ 	.byte	0xff
	.zero		1


	//   ....[99]....
        /*073c*/ 	.word	0x00007cf0
        /*0740*/ 	.word	0x00000000
        /*0744*/ 	.word	0x00000000
        /*0748*/ 	.short	0x0101
        /*074a*/ 	.byte	0xff
	.zero		1


	//   ....[100]....
        /*074c*/ 	.word	0x00008890
        /*0750*/ 	.word	0x00000000
        /*0754*/ 	.word	0x00000040
        /*0758*/ 	.short	0x010a
        /*075a*/ 	.byte	0xff
	.zero		1


	//   ....[101]....
        /*075c*/ 	.word	0x00008940
        /*0760*/ 	.word	0x00000000
        /*0764*/ 	.word	0x00000040
        /*0768*/ 	.short	0x010a
        /*076a*/ 	.byte	0xff
	.zero		1


	//   ....[102]....
        /*076c*/ 	.word	0x00008a60
        /*0770*/ 	.word	0x00000000
        /*0774*/ 	.word	0x00000000
        /*0778*/ 	.short	0x0101
        /*077a*/ 	.byte	0xff
	.zero		1


	//   ....[103]....
        /*077c*/ 	.word	0x00008e70
        /*0780*/ 	.word	0x000000ff
        /*0784*/ 	.word	0x00000000
        /*0788*/ 	.short	0x0101
        /*078a*/ 	.byte	0x04
	.zero		1


	//   ....[104]....
        /*078c*/ 	.word	0x00009770
        /*0790*/ 	.word	0x00000000
        /*0794*/ 	.word	0x00000100
        /*0798*/ 	.short	0x010a
        /*079a*/ 	.byte	0xff
	.zero		1


	//   ....[105]....
        /*079c*/ 	.word	0x000097d0
        /*07a0*/ 	.word	0x00000000
        /*07a4*/ 	.word	0x00000020
        /*07a8*/ 	.short	0x010a
        /*07aa*/ 	.byte	0xff
	.zero		1


	//   ....[106]....
        /*07ac*/ 	.word	0x00009830
        /*07b0*/ 	.word	0x00000000
        /*07b4*/ 	.word	0x00000020
        /*07b8*/ 	.short	0x010a
        /*07ba*/ 	.byte	0xff
	.zero		1


	//   ....[107]....
        /*07bc*/ 	.word	0x00009880
        /*07c0*/ 	.word	0x00000003
        /*07c4*/ 	.word	0x00000090
        /*07c8*/ 	.short	0x010a
        /*07ca*/ 	.byte	0xff
	.zero		1


	//   ....[108]....
        /*07cc*/ 	.word	0x000098e0
        /*07d0*/ 	.word	0x00000000
        /*07d4*/ 	.word	0x00000000
        /*07d8*/ 	.short	0x010a
        /*07da*/ 	.byte	0xff
	.zero		1


	//   ....[109]....
        /*07dc*/ 	.word	0x00009940
        /*07e0*/ 	.word	0x00000000
        /*07e4*/ 	.word	0x00000000
        /*07e8*/ 	.short	0x010a
        /*07ea*/ 	.byte	0xff
	.zero		1


	//   ....[110]....
        /*07ec*/ 	.word	0x000099a0
        /*07f0*/ 	.word	0x00000000
        /*07f4*/ 	.word	0x00000000
        /*07f8*/ 	.short	0x010a
        /*07fa*/ 	.byte	0xff
	.zero		1


	//   ....[111]....
        /*07fc*/ 	.word	0x000099f0
        /*0800*/ 	.word	0x00000002
        /*0804*/ 	.word	0x000000f0
        /*0808*/ 	.short	0x010a
        /*080a*/ 	.byte	0xff
	.zero		1


	//   ....[112]....
        /*080c*/ 	.word	0x00009a50
        /*0810*/ 	.word	0x00000002
        /*0814*/ 	.word	0x000000a0
        /*0818*/ 	.short	0x010a
        /*081a*/ 	.byte	0xff
	.zero		1


	//   ....[113]....
        /*081c*/ 	.word	0x00009aa0
        /*0820*/ 	.word	0x00000002
        /*0824*/ 	.word	0x00000090
        /*0828*/ 	.short	0x010a
        /*082a*/ 	.byte	0xff
	.zero		1


	//   ....[114]....
        /*082c*/ 	.word	0x00009b00
        /*0830*/ 	.word	0x00000000
        /*0834*/ 	.word	0x000000a0
        /*0838*/ 	.short	0x010a
        /*083a*/ 	.byte	0xff
	.zero		1


	//   ....[115]....
        /*083c*/ 	.word	0x00009b50
        /*0840*/ 	.word	0x00000000
        /*0844*/ 	.word	0x00000090
        /*0848*/ 	.short	0x010a
        /*084a*/ 	.byte	0xff
	.zero		1


	//   ....[116]....
        /*084c*/ 	.word	0x00009bb0
        /*0850*/ 	.word	0x00000002
        /*0854*/ 	.word	0x000000d0
        /*0858*/ 	.short	0x010a
        /*085a*/ 	.byte	0xff
	.zero		1


	//   ....[117]....
        /*085c*/ 	.word	0x00009c10
        /*0860*/ 	.word	0x00000000
        /*0864*/ 	.word	0x00000000
        /*0868*/ 	.short	0x010a
        /*086a*/ 	.byte	0xff
	.zero		1


	//   ....[118]....
        /*086c*/ 	.word	0x00009c70
        /*0870*/ 	.word	0x00000000
        /*0874*/ 	.word	0x00000000
        /*0878*/ 	.short	0x010a
        /*087a*/ 	.byte	0xff
	.zero		1


	//   ....[119]....
        /*087c*/ 	.word	0x00009cd0
        /*0880*/ 	.word	0x00000000
        /*0884*/ 	.word	0x00000000
        /*0888*/ 	.short	0x010a
        /*088a*/ 	.byte	0xff
	.zero		1


	//   ....[120]....
        /*088c*/ 	.word	0x00009d30
        /*0890*/ 	.word	0x00000000
        /*0894*/ 	.word	0x00000000
        /*0898*/ 	.short	0x010a
        /*089a*/ 	.byte	0xff
	.zero		1


	//   ....[121]....
        /*089c*/ 	.word	0x00009d90
        /*08a0*/ 	.word	0x00000000
        /*08a4*/ 	.word	0x00000000
        /*08a8*/ 	.short	0x010a
        /*08aa*/ 	.byte	0xff
	.zero		1


	//   ....[122]....
        /*08ac*/ 	.word	0x00009de0
        /*08b0*/ 	.word	0x0000000c
        /*08b4*/ 	.word	0x00000090
        /*08b8*/ 	.short	0x010a
        /*08ba*/ 	.byte	0xff
	.zero		1


	//   ....[123]....
        /*08bc*/ 	.word	0x00009e40
        /*08c0*/ 	.word	0x00000000
        /*08c4*/ 	.word	0x00000088
        /*08c8*/ 	.short	0x010a
        /*08ca*/ 	.byte	0xff
	.zero		1


	//   ....[124]....
        /*08cc*/ 	.word	0x00009ea0
        /*08d0*/ 	.word	0x00000000
        /*08d4*/ 	.word	0x00000060
        /*08d8*/ 	.short	0x010a
        /*08da*/ 	.byte	0xff
	.zero		1


	//   ....[125]....
        /*08dc*/ 	.word	0x00009f00
        /*08e0*/ 	.word	0x00000000
        /*08e4*/ 	.word	0x00000068
        /*08e8*/ 	.short	0x010a
        /*08ea*/ 	.byte	0xff
	.zero		1


	//   ....[126]....
        /*08ec*/ 	.word	0x00009f60
        /*08f0*/ 	.word	0x00000000
        /*08f4*/ 	.word	0x00000070
        /*08f8*/ 	.short	0x010a
        /*08fa*/ 	.byte	0xff
	.zero		1


	//   ....[127]....
        /*08fc*/ 	.word	0x00009fc0
        /*0900*/ 	.word	0x00000000
        /*0904*/ 	.word	0x00000078
        /*0908*/ 	.short	0x010a
        /*090a*/ 	.byte	0xff
	.zero		1


	//   ....[128]....
        /*090c*/ 	.word	0x0000a020
        /*0910*/ 	.word	0x00000000
        /*0914*/ 	.word	0x00000060
        /*0918*/ 	.short	0x010a
        /*091a*/ 	.byte	0xff
	.zero		1


	//   ....[129]....
        /*091c*/ 	.word	0x0000a080
        /*0920*/ 	.word	0x00000000
        /*0924*/ 	.word	0x00000068
        /*0928*/ 	.short	0x010a
        /*092a*/ 	.byte	0xff
	.zero		1


	//   ....[130]....
        /*092c*/ 	.word	0x0000a0e0
        /*0930*/ 	.word	0x00000000
        /*0934*/ 	.word	0x00000070
        /*0938*/ 	.short	0x010a
        /*093a*/ 	.byte	0xff
	.zero		1


	//   ....[131]....
        /*093c*/ 	.word	0x0000a130
        /*0940*/ 	.word	0x00000003
        /*0944*/ 	.word	0x00000090
        /*0948*/ 	.short	0x010a
        /*094a*/ 	.byte	0xff
	.zero		1


	//   ....[132]....
        /*094c*/ 	.word	0x0000a180
        /*0950*/ 	.word	0x00000002
        /*0954*/ 	.word	0x00000040
        /*0958*/ 	.short	0x010a
        /*095a*/ 	.byte	0xff
	.zero		1


	//   ....[133]....
        /*095c*/ 	.word	0x0000a1d0
        /*0960*/ 	.word	0x00000034
        /*0964*/ 	.word	0x000000b0
        /*0968*/ 	.short	0x010a
        /*096a*/ 	.byte	0xff
	.zero		1


	//   ....[134]....
        /*096c*/ 	.word	0x0000a220
        /*0970*/ 	.word	0x00000000
        /*0974*/ 	.word	0x00000040
        /*0978*/ 	.short	0x010a
        /*097a*/ 	.byte	0xff
	.zero		1


	//   ....[135]....
        /*097c*/ 	.word	0x0000a270
        /*0980*/ 	.word	0x00000000
        /*0984*/ 	.word	0x00000040
        /*0988*/ 	.short	0x010a
        /*098a*/ 	.byte	0xff
	.zero		1


	//   ....[136]....
        /*098c*/ 	.word	0x0000a2c0
        /*0990*/ 	.word	0x00000000
        /*0994*/ 	.word	0x00000040
        /*0998*/ 	.short	0x010a
        /*099a*/ 	.byte	0xff
	.zero		1


	//----- nvinfo : EIATTR_NUM_MBARRIERS
	.align		4
.L_48:
        /*099c*/ 	.byte	0x03, 0x38
        /*099e*/ 	.short	0x0022


	//----- nvinfo : EIATTR_EXIT_INSTR_OFFSETS
	.align		4
        /*09a0*/ 	.byte	0x04, 0x1c
        /*09a2*/ 	.short	(.L_50 - .L_49)


	//   ....[0]....
.L_49:
        /*09a4*/ 	.word	0x00002960


	//   ....[1]....
        /*09a8*/ 	.word	0x00002e50


	//   ....[2]....
        /*09ac*/ 	.word	0x00002eb0


	//   ....[3]....
        /*09b0*/ 	.word	0x00003e20


	//   ....[4]....
        /*09b4*/ 	.word	0x00004f90


	//   ....[5]....
        /*09b8*/ 	.word	0x00004fd0


	//   ....[6]....
        /*09bc*/ 	.word	0x00009760


	//----- nvinfo : EIATTR_MAX_THREADS
	.align		4
.L_50:
        /*09c0*/ 	.byte	0x04, 0x05
        /*09c2*/ 	.short	(.L_52 - .L_51)
.L_51:
        /*09c4*/ 	.word	0x00000100
        /*09c8*/ 	.word	0x00000001
        /*09cc*/ 	.word	0x00000001


	//----- nvinfo : EIATTR_CRS_STACK_SIZE
	.align		4
.L_52:
        /*09d0*/ 	.byte	0x04, 0x1e
        /*09d2*/ 	.short	(.L_54 - .L_53)
.L_53:
        /*09d4*/ 	.word	0x00000000


	//----- nvinfo : EIATTR_CBANK_PARAM_SIZE
	.align		4
.L_54:
        /*09d8*/ 	.byte	0x03, 0x19
        /*09da*/ 	.short	0x0800


	//----- nvinfo : EIATTR_PARAM_CBANK
	.align		4
        /*09dc*/ 	.byte	0x04, 0x0a
        /*09de*/ 	.short	(.L_56 - .L_55)
	.align		4
.L_55:
        /*09e0*/ 	.word	index@(.nv.constant0._ZN7cutlass13device_kernelINS_4gemm6kernel13GemmUniversalIN4cute5tupleIJiiiiEEENS1_10collective13CollectiveMmaINS1_35MainloopSm100TmaUmmaWarpSpecializedILi4ELi2ELi4ENS5_IJNS4_1CILi1EEENSA_ILi2EEESB_EEEEENS5_IJNSA_ILi64EEENSA_ILi256EEENSA_ILi128EEEEEEaNS5_IJlSB_lEEEaSJ_NS4_8TiledMMAINS4_8MMA_AtomIJNS4_15SM100_MMA_S8_SSIaaiLi64ELi256ELNS4_4UMMA5MajorE0ELSO_0ELNSN_8SaturateE0EEEEEENS4_6LayoutINS5_IJSB_SB_SB_EEENS5_IJNSA_ILi0EEESU_SU_EEEEENS5_IJNS4_10UnderscoreESX_SX_EEEEENS4_23SM90_TMA_LOAD_MULTICASTENS4_14ComposedLayoutINS4_7SwizzleILi3ELi4ELi3EEENS4_18smem_ptr_flag_bitsILi8EEENSS_INS5_IJNSA_ILi8EEESH_EEENS5_IJSH_SB_EEEEEEEvNS4_8identityENS4_13SM90_TMA_LOADES1A_vS1B_EENS_8epilogue10collective18CollectiveEpilogueINS1E_23Sm100TmaWarpSpecializedILi4ELi2ELi32ELb0ELb0EEEJSI_NS5_IJNSS_ISF_SB_EES1J_EEEaSJ_aSJ_NS1E_6fusion15FusionCallbacksIS1I_NS1L_17LinearCombinationIaiaiLNS_15FloatRoundStyleE2EEESI_S1K_JEEENS4_5SM1004TMEM4LOAD26SM100_TMEM_LOAD_16dp32b32xES1C_NS11_INS12_ILi2ELi4ELi3EEES15_NSS_INS5_IJS16_SF_EEENS5_IJSF_SB_EEEEEEENS4_39AutoVectorizingCopyWithAssumedAlignmentILi128EEENS4_14SM90_TMA_STOREES1Z_S21_S21_EEEvvEEEEvNT_6ParamsE)
        /*09e4*/ 	.short	0x0380
        /*09e6*/ 	.short	0x0800


	//----- nvinfo : EIATTR_SW_WAR
	.align		4
.L_56:
        /*09e8*/ 	.byte	0x04, 0x36
        /*09ea*/ 	.short	(.L_58 - .L_57)
.L_57:
        /*09ec*/ 	.word	0x00000008
.L_58:


//--------------------- .nv.callgraph             --------------------------
	.section	.nv.callgraph,"",@"SHT_CUDA_CALLGRAPH"
	.align	4
	.sectionentsize	8
	.align		4
        /*0000*/ 	.word	0x00000000
	.align		4
        /*0004*/ 	.word	0xffffffff
	.align		4
        /*0008*/ 	.word	index@(_ZN7cutlass13device_kernelINS_4gemm6kernel13GemmUniversalIN4cute5tupleIJiiiiEEENS1_10collective13CollectiveMmaINS1_35MainloopSm100TmaUmmaWarpSpecializedILi4ELi2ELi4ENS5_IJNS4_1CILi1EEENSA_ILi2EEESB_EEEEENS5_IJNSA_ILi64EEENSA_ILi256EEENSA_ILi128EEEEEEaNS5_IJlSB_lEEEaSJ_NS4_8TiledMMAINS4_8MMA_AtomIJNS4_15SM100_MMA_S8_SSIaaiLi64ELi256ELNS4_4UMMA5MajorE0ELSO_0ELNSN_8SaturateE0EEEEEENS4_6LayoutINS5_IJSB_SB_SB_EEENS5_IJNSA_ILi0EEESU_SU_EEEEENS5_IJNS4_10UnderscoreESX_SX_EEEEENS4_23SM90_TMA_LOAD_MULTICASTENS4_14ComposedLayoutINS4_7SwizzleILi3ELi4ELi3EEENS4_18smem_ptr_flag_bitsILi8EEENSS_INS5_IJNSA_ILi8EEESH_EEENS5_IJSH_SB_EEEEEEEvNS4_8identityENS4_13SM90_TMA_LOADES1A_vS1B_EENS_8epilogue10collective18CollectiveEpilogueINS1E_23Sm100TmaWarpSpecializedILi4ELi2ELi32ELb0ELb0EEEJSI_NS5_IJNSS_ISF_SB_EES1J_EEEaSJ_aSJ_NS1E_6fusion15FusionCallbacksIS1I_NS1L_17LinearCombinationIaiaiLNS_15FloatRoundStyleE2EEESI_S1K_JEEENS4_5SM1004TMEM4LOAD26SM100_TMEM_LOAD_16dp32b32xES1C_NS11_INS12_ILi2ELi4ELi3EEES15_NSS_INS5_IJS16_SF_EEENS5_IJSF_SB_EEEEEEENS4_39AutoVectorizingCopyWithAssumedAlignmentILi128EEENS4_14SM90_TMA_STOREES1Z_S21_S21_EEEvvEEEEvNT_6ParamsE)
	.align		4
        /*000c*/ 	.word	index@(__assertfail)
	.align		4
        /*0010*/ 	.word	0x00000000
	.align		4
        /*0014*/ 	.word	0xfffffffe
	.align		4
        /*0018*/ 	.word	0x00000000
	.align		4
        /*001c*/ 	.word	0xfffffffd
	.align		4
        /*0020*/ 	.word	0x00000000
	.align		4
        /*0024*/ 	.word	0xfffffffc


//--------------------- .nv.constant4             --------------------------
	.section	.nv.constant4,"a",@progbits
	.align	8
	.align		8
.nv.constant4:
        /*0000*/ 	.dword	__assertfail
	.align		8
        /*0008*/ 	.dword	__unnamed_1
	.align		8
        /*0010*/ 	.dword	__unnamed_2
	.align		8
        /*0018*/ 	.dword	__unnamed_3
	.align		8
        /*0020*/ 	.dword	_ZN39_INTERNAL_033986ec_4_k_cu_87fab3ba_97654cuda3std3__45__cpo5beginE
	.align		8
        /*0028*/ 	.dword	_ZN39_INTERNAL_033986ec_4_k_cu_87fab3ba_97654cuda3std3__45__cpo3endE
	.align		8
        /*0030*/ 	.dword	_ZN39_INTERNAL_033986ec_4_k_cu_87fab3ba_97654cuda3std3__45__cpo6cbeginE
	.align		8
        /*0038*/ 	.dword	_ZN39_INTERNAL_033986ec_4_k_cu_87fab3ba_97654cuda3std3__45__cpo4cendE
	.align		8
        /*0040*/ 	.dword	_ZN39_INTERNAL_033986ec_4_k_cu_87fab3ba_97654cuda3std3__441_GLOBAL__N__033986ec_4_k_cu_87fab3ba_97656ignoreE
	.align		8
        /*0048*/ 	.dword	_ZN39_INTERNAL_033986ec_4_k_cu_87fab3ba_97654cuda3std3__419piecewise_constructE
	.align		8
        /*0050*/ 	.dword	_ZN39_INTERNAL_033986ec_4_k_cu_87fab3ba_97654cuda3std3__48in_placeE
	.align		8
        /*0058*/ 	.dword	_ZN39_INTERNAL_033986ec_4_k_cu_87fab3ba_97654cuda3std6ranges3__45__cpo4swapE
	.align		8
        /*0060*/ 	.dword	_ZN39_INTERNAL_033986ec_4_k_cu_87fab3ba_97654cuda3std6ranges3__45__cpo9iter_moveE
	.align		8
        /*0068*/ 	.dword	_ZN39_INTERNAL_033986ec_4_k_cu_87fab3ba_97654cute7productE
	.align		8
        /*0070*/ 	.dword	_ZN39_INTERNAL_033986ec_4_k_cu_87fab3ba_97654cute1_E
	.align		8
        /*0078*/ 	.dword	$str$25
	.align		8
        /*0080*/ 	.dword	$str$26
	.align		8
        /*0088*/ 	.dword	$str$27
	.align		8
        /*0090*/ 	.dword	$str$28


//--------------------- .text._ZN7cutlass13device_kernelINS_4gemm6kernel13GemmUniversalIN4cute5tupleIJiiiiEEENS1_10collective13CollectiveMmaINS1_35MainloopSm100TmaUmmaWarpSpecializedILi4ELi2ELi4ENS5_IJNS4_1CILi1EEENSA_ILi2EEESB_EEEEENS5_IJNSA_ILi64EEENSA_ILi256EEENSA_ILi128EEEEEEaNS5_IJlSB_lEEEaSJ_NS4_8TiledMMAINS4_8MMA_AtomIJNS4_15SM100_MMA_S8_SSIaaiLi64ELi256ELNS4_4UMMA5MajorE0ELSO_0ELNSN_8SaturateE0EEEEEENS4_6LayoutINS5_IJSB_SB_SB_EEENS5_IJNSA_ILi0EEESU_SU_EEEEENS5_IJNS4_10UnderscoreESX_SX_EEEEENS4_23SM90_TMA_LOAD_MULTICASTENS4_14ComposedLayoutINS4_7SwizzleILi3ELi4ELi3EEENS4_18smem_ptr_flag_bitsILi8EEENSS_INS5_IJNSA_ILi8EEESH_EEENS5_IJSH_SB_EEEEEEEvNS4_8identityENS4_13SM90_TMA_LOADES1A_vS1B_EENS_8epilogue10collective18CollectiveEpilogueINS1E_23Sm100TmaWarpSpecializedILi4ELi2ELi32ELb0ELb0EEEJSI_NS5_IJNSS_ISF_SB_EES1J_EEEaSJ_aSJ_NS1E_6fusion15FusionCallbacksIS1I_NS1L_17LinearCombinationIaiaiLNS_15FloatRoundStyleE2EEESI_S1K_JEEENS4_5SM1004TMEM4LOAD26SM100_TMEM_LOAD_16dp32b32xES1C_NS11_INS12_ILi2ELi4ELi3EEES15_NSS_INS5_IJS16_SF_EEENS5_IJSF_SB_EEEEEEENS4_39AutoVectorizingCopyWithAssumedAlignmentILi128EEENS4_14SM90_TMA_STOREES1Z_S21_S21_EEEvvEEEEvNT_6ParamsE --------------------------
	.section	.text._ZN7cutlass13device_kernelINS_4gemm6kernel13GemmUniversalIN4cute5tupleIJiiiiEEENS1_10collective13CollectiveMmaINS1_35MainloopSm100TmaUmmaWarpSpecializedILi4ELi2ELi4ENS5_IJNS4_1CILi1EEENSA_ILi2EEESB_EEEEENS5_IJNSA_ILi64EEENSA_ILi256EEENSA_ILi128EEEEEEaNS5_IJlSB_lEEEaSJ_NS4_8TiledMMAINS4_8MMA_AtomIJNS4_15SM100_MMA_S8_SSIaaiLi64ELi256ELNS4_4UMMA5MajorE0ELSO_0ELNSN_8SaturateE0EEEEEENS4_6LayoutINS5_IJSB_SB_SB_EEENS5_IJNSA_ILi0EEESU_SU_EEEEENS5_IJNS4_10UnderscoreESX_SX_EEEEENS4_23SM90_TMA_LOAD_MULTICASTENS4_14ComposedLayoutINS4_7SwizzleILi3ELi4ELi3EEENS4_18smem_ptr_flag_bitsILi8EEENSS_INS5_IJNSA_ILi8EEESH_EEENS5_IJSH_SB_EEEEEEEvNS4_8identityENS4_13SM90_TMA_LOADES1A_vS1B_EENS_8epilogue10collective18CollectiveEpilogueINS1E_23Sm100TmaWarpSpecializedILi4ELi2ELi32ELb0ELb0EEEJSI_NS5_IJNSS_ISF_SB_EES1J_EEEaSJ_aSJ_NS1E_6fusion15FusionCallbacksIS1I_NS1L_17LinearCombinationIaiaiLNS_15FloatRoundStyleE2EEESI_S1K_JEEENS4_5SM1004TMEM4LOAD26SM100_TMEM_LOAD_16dp32b32xES1C_NS11_INS12_ILi2ELi4ELi3EEES15_NSS_INS5_IJS16_SF_EEENS5_IJSF_SB_EEEEEEENS4_39AutoVectorizingCopyWithAssumedAlignmentILi128EEENS4_14SM90_TMA_STOREES1Z_S21_S21_EEEvvEEEEvNT_6ParamsE,"ax",@progbits
	.align	128
.text._ZN7cutlass13device_kernelINS_4gemm6kernel13GemmUniversalIN4cute5tupleIJiiiiEEENS1_10collective13CollectiveMmaINS1_35MainloopSm100TmaUmmaWarpSpecializedILi4ELi2ELi4ENS5_IJNS4_1CILi1EEENSA_ILi2EEESB_EEEEENS5_IJNSA_ILi64EEENSA_ILi256EEENSA_ILi128EEEEEEaNS5_IJlSB_lEEEaSJ_NS4_8TiledMMAINS4_8MMA_AtomIJNS4_15SM100_MMA_S8_SSIaaiLi64ELi256ELNS4_4UMMA5MajorE0ELSO_0ELNSN_8SaturateE0EEEEEENS4_6LayoutINS5_IJSB_SB_SB_EEENS5_IJNSA_ILi0EEESU_SU_EEEEENS5_IJNS4_10UnderscoreESX_SX_EEEEENS4_23SM90_TMA_LOAD_MULTICASTENS4_14ComposedLayoutINS4_7SwizzleILi3ELi4ELi3EEENS4_18smem_ptr_flag_bitsILi8EEENSS_INS5_IJNSA_ILi8EEESH_EEENS5_IJSH_SB_EEEEEEEvNS4_8identityENS4_13SM90_TMA_LOADES1A_vS1B_EENS_8epilogue10collective18CollectiveEpilogueINS1E_23Sm100TmaWarpSpecializedILi4ELi2ELi32ELb0ELb0EEEJSI_NS5_IJNSS_ISF_SB_EES1J_EEEaSJ_aSJ_NS1E_6fusion15FusionCallbacksIS1I_NS1L_17LinearCombinationIaiaiLNS_15FloatRoundStyleE2EEESI_S1K_JEEENS4_5SM1004TMEM4LOAD26SM100_TMEM_LOAD_16dp32b32xES1C_NS11_INS12_ILi2ELi4ELi3EEES15_NSS_INS5_IJS16_SF_EEENS5_IJSF_SB_EEEEEEENS4_39AutoVectorizingCopyWithAssumedAlignmentILi128EEENS4_14SM90_TMA_STOREES1Z_S21_S21_EEEvvEEEEvNT_6ParamsE:
        .type           _ZN7cutlass13device_kernelINS_4gemm6kernel13GemmUniversalIN4cute5tupleIJiiiiEEENS1_10collective13CollectiveMmaINS1_35MainloopSm100TmaUmmaWarpSpecializedILi4ELi2ELi4ENS5_IJNS4_1CILi1EEENSA_ILi2EEESB_EEEEENS5_IJNSA_ILi64EEENSA_ILi256EEENSA_ILi128EEEEEEaNS5_IJlSB_lEEEaSJ_NS4_8TiledMMAINS4_8MMA_AtomIJNS4_15SM100_MMA_S8_SSIaaiLi64ELi256ELNS4_4UMMA5MajorE0ELSO_0ELNSN_8SaturateE0EEEEEENS4_6LayoutINS5_IJSB_SB_SB_EEENS5_IJNSA_ILi0EEESU_SU_EEEEENS5_IJNS4_10UnderscoreESX_SX_EEEEENS4_23SM90_TMA_LOAD_MULTICASTENS4_14ComposedLayoutINS4_7SwizzleILi3ELi4ELi3EEENS4_18smem_ptr_flag_bitsILi8EEENSS_INS5_IJNSA_ILi8EEESH_EEENS5_IJSH_SB_EEEEEEEvNS4_8identityENS4_13SM90_TMA_LOADES1A_vS1B_EENS_8epilogue10collective18CollectiveEpilogueINS1E_23Sm100TmaWarpSpecializedILi4ELi2ELi32ELb0ELb0EEEJSI_NS5_IJNSS_ISF_SB_EES1J_EEEaSJ_aSJ_NS1E_6fusion15FusionCallbacksIS1I_NS1L_17LinearCombinationIaiaiLNS_15FloatRoundStyleE2EEESI_S1K_JEEENS4_5SM1004TMEM4LOAD26SM100_TMEM_LOAD_16dp32b32xES1C_NS11_INS12_ILi2ELi4ELi3EEES15_NSS_INS5_IJS16_SF_EEENS5_IJSF_SB_EEEEEEENS4_39AutoVectorizingCopyWithAssumedAlignmentILi128EEENS4_14SM90_TMA_STOREES1Z_S21_S21_EEEvvEEEEvNT_6ParamsE,@function
        .size           _ZN7cutlass13device_kernelINS_4gemm6kernel13GemmUniversalIN4cute5tupleIJiiiiEEENS1_10collective13CollectiveMmaINS1_35MainloopSm100TmaUmmaWarpSpecializedILi4ELi2ELi4ENS5_IJNS4_1CILi1EEENSA_ILi2EEESB_EEEEENS5_IJNSA_ILi64EEENSA_ILi256EEENSA_ILi128EEEEEEaNS5_IJlSB_lEEEaSJ_NS4_8TiledMMAINS4_8MMA_AtomIJNS4_15SM100_MMA_S8_SSIaaiLi64ELi256ELNS4_4UMMA5MajorE0ELSO_0ELNSN_8SaturateE0EEEEEENS4_6LayoutINS5_IJSB_SB_SB_EEENS5_IJNSA_ILi0EEESU_SU_EEEEENS5_IJNS4_10UnderscoreESX_SX_EEEEENS4_23SM90_TMA_LOAD_MULTICASTENS4_14ComposedLayoutINS4_7SwizzleILi3ELi4ELi3EEENS4_18smem_ptr_flag_bitsILi8EEENSS_INS5_IJNSA_ILi8EEESH_EEENS5_IJSH_SB_EEEEEEEvNS4_8identityENS4_13SM90_TMA_LOADES1A_vS1B_EENS_8epilogue10collective18CollectiveEpilogueINS1E_23Sm100TmaWarpSpecializedILi4ELi2ELi32ELb0ELb0EEEJSI_NS5_IJNSS_ISF_SB_EES1J_EEEaSJ_aSJ_NS1E_6fusion15FusionCallbacksIS1I_NS1L_17LinearCombinationIaiaiLNS_15FloatRoundStyleE2EEESI_S1K_JEEENS4_5SM1004TMEM4LOAD26SM100_TMEM_LOAD_16dp32b32xES1C_NS11_INS12_ILi2ELi4ELi3EEES15_NSS_INS5_IJS16_SF_EEENS5_IJSF_SB_EEEEEEENS4_39AutoVectorizingCopyWithAssumedAlignmentILi128EEENS4_14SM90_TMA_STOREES1Z_S21_S21_EEEvvEEEEvNT_6ParamsE,(.L_x_177 - _ZN7cutlass13device_kernelINS_4gemm6kernel13GemmUniversalIN4cute5tupleIJiiiiEEENS1_10collective13CollectiveMmaINS1_35MainloopSm100TmaUmmaWarpSpecializedILi4ELi2ELi4ENS5_IJNS4_1CILi1EEENSA_ILi2EEESB_EEEEENS5_IJNSA_ILi64EEENSA_ILi256EEENSA_ILi128EEEEEEaNS5_IJlSB_lEEEaSJ_NS4_8TiledMMAINS4_8MMA_AtomIJNS4_15SM100_MMA_S8_SSIaaiLi64ELi256ELNS4_4UMMA5MajorE0ELSO_0ELNSN_8SaturateE0EEEEEENS4_6LayoutINS5_IJSB_SB_SB_EEENS5_IJNSA_ILi0EEESU_SU_EEEEENS5_IJNS4_10UnderscoreESX_SX_EEEEENS4_23SM90_TMA_LOAD_MULTICASTENS4_14ComposedLayoutINS4_7SwizzleILi3ELi4ELi3EEENS4_18smem_ptr_flag_bitsILi8EEENSS_INS5_IJNSA_ILi8EEESH_EEENS5_IJSH_SB_EEEEEEEvNS4_8identityENS4_13SM90_TMA_LOADES1A_vS1B_EENS_8epilogue10collective18CollectiveEpilogueINS1E_23Sm100TmaWarpSpecializedILi4ELi2ELi32ELb0ELb0EEEJSI_NS5_IJNSS_ISF_SB_EES1J_EEEaSJ_aSJ_NS1E_6fusion15FusionCallbacksIS1I_NS1L_17LinearCombinationIaiaiLNS_15FloatRoundStyleE2EEESI_S1K_JEEENS4_5SM1004TMEM4LOAD26SM100_TMEM_LOAD_16dp32b32xES1C_NS11_INS12_ILi2ELi4ELi3EEES15_NSS_INS5_IJS16_SF_EEENS5_IJSF_SB_EEEEEEENS4_39AutoVectorizingCopyWithAssumedAlignmentILi128EEENS4_14SM90_TMA_STOREES1Z_S21_S21_EEEvvEEEEvNT_6ParamsE)
        .other          _ZN7cutlass13device_kernelINS_4gemm6kernel13GemmUniversalIN4cute5tupleIJiiiiEEENS1_10collective13CollectiveMmaINS1_35MainloopSm100TmaUmmaWarpSpecializedILi4ELi2ELi4ENS5_IJNS4_1CILi1EEENSA_ILi2EEESB_EEEEENS5_IJNSA_ILi64EEENSA_ILi256EEENSA_ILi128EEEEEEaNS5_IJlSB_lEEEaSJ_NS4_8TiledMMAINS4_8MMA_AtomIJNS4_15SM100_MMA_S8_SSIaaiLi64ELi256ELNS4_4UMMA5MajorE0ELSO_0ELNSN_8SaturateE0EEEEEENS4_6LayoutINS5_IJSB_SB_SB_EEENS5_IJNSA_ILi0EEESU_SU_EEEEENS5_IJNS4_10UnderscoreESX_SX_EEEEENS4_23SM90_TMA_LOAD_MULTICASTENS4_14ComposedLayoutINS4_7SwizzleILi3ELi4ELi3EEENS4_18smem_ptr_flag_bitsILi8EEENSS_INS5_IJNSA_ILi8EEESH_EEENS5_IJSH_SB_EEEEEEEvNS4_8identityENS4_13SM90_TMA_LOADES1A_vS1B_EENS_8epilogue10collective18CollectiveEpilogueINS1E_23Sm100TmaWarpSpecializedILi4ELi2ELi32ELb0ELb0EEEJSI_NS5_IJNSS_ISF_SB_EES1J_EEEaSJ_aSJ_NS1E_6fusion15FusionCallbacksIS1I_NS1L_17LinearCombinationIaiaiLNS_15FloatRoundStyleE2EEESI_S1K_JEEENS4_5SM1004TMEM4LOAD26SM100_TMEM_LOAD_16dp32b32xES1C_NS11_INS12_ILi2ELi4ELi3EEES15_NSS_INS5_IJS16_SF_EEENS5_IJSF_SB_EEEEEEENS4_39AutoVectorizingCopyWithAssumedAlignmentILi128EEENS4_14SM90_TMA_STOREES1Z_S21_S21_EEEvvEEEEvNT_6ParamsE,@"STO_CUDA_ENTRY STV_DEFAULT"
_ZN7cutlass13device_kernelINS_4gemm6kernel13GemmUniversalIN4cute5tupleIJiiiiEEENS1_10collective13CollectiveMmaINS1_35MainloopSm100TmaUmmaWarpSpecializedILi4ELi2ELi4ENS5_IJNS4_1CILi1EEENSA_ILi2EEESB_EEEEENS5_IJNSA_ILi64EEENSA_ILi256EEENSA_ILi128EEEEEEaNS5_IJlSB_lEEEaSJ_NS4_8TiledMMAINS4_8MMA_AtomIJNS4_15SM100_MMA_S8_SSIaaiLi64ELi256ELNS4_4UMMA5MajorE0ELSO_0ELNSN_8SaturateE0EEEEEENS4_6LayoutINS5_IJSB_SB_SB_EEENS5_IJNSA_ILi0EEESU_SU_EEEEENS5_IJNS4_10UnderscoreESX_SX_EEEEENS4_23SM90_TMA_LOAD_MULTICASTENS4_14ComposedLayoutINS4_7SwizzleILi3ELi4ELi3EEENS4_18smem_ptr_flag_bitsILi8EEENSS_INS5_IJNSA_ILi8EEESH_EEENS5_IJSH_SB_EEEEEEEvNS4_8identityENS4_13SM90_TMA_LOADES1A_vS1B_EENS_8epilogue10collective18CollectiveEpilogueINS1E_23Sm100TmaWarpSpecializedILi4ELi2ELi32ELb0ELb0EEEJSI_NS5_IJNSS_ISF_SB_EES1J_EEEaSJ_aSJ_NS1E_6fusion15FusionCallbacksIS1I_NS1L_17LinearCombinationIaiaiLNS_15FloatRoundStyleE2EEESI_S1K_JEEENS4_5SM1004TMEM4LOAD26SM100_TMEM_LOAD_16dp32b32xES1C_NS11_INS12_ILi2ELi4ELi3EEES15_NSS_INS5_IJS16_SF_EEENS5_IJSF_SB_EEEEEEENS4_39AutoVectorizingCopyWithAssumedAlignmentILi128EEENS4_14SM90_TMA_STOREES1Z_S21_S21_EEEvvEEEEvNT_6ParamsE:
[----:B------:R-:W1:Y:S01]  /*0000*/  LDC R1, c[0x0][0x37c] ;  /* 0x0000df00ff017b82 */ /* 0x000e620000000800 */
[----:B------:R-:W2:Y:S01]  /*0010*/  S2R R85, SR_TID.X ;  /* 0x0000000000557919 */ /* 0x000ea20000002100 */
[----:B------:R-:W3:Y:S01]  /*0020*/  LDCU.64 UR8, c[0x0][0x890] ;  /* 0x00011200ff0877ac */ /* 0x000ee20008000a00 */
[----:B------:R-:W-:Y:S02]  /*0030*/  PRMT R74, RZ, 0x7610, R74 ;  /* 0x00007610ff4a7816 */ /* 0x000fe4000000004a */
[----:B------:R-:W-:Y:S01]  /*0040*/  ELECT P3, URZ, PT ;  /* 0x0000000000ff782f */ /* 0x000fe20003860000 */
[----:B---3--:R-:W-:-:S04]  /*0050*/  UISETP.NE.U32.AND UP0, UPT, UR8, URZ, UPT ;  /* 0x000000ff0800728c */ /* 0x008fc8000bf05070 */
[----:B------:R-:W-:Y:S01]  /*0060*/  UISETP.NE.AND.EX UP0, UPT, UR9, URZ, UPT, UP0 ;  /* 0x000000ff0900728c */ /* 0x000fe2000bf05300 */
[----:B--2---:R-:W-:-:S05]  /*0070*/  SHF.R.U32.HI R75, RZ, 0x5, R85 ;  /* 0x00000005ff4b7819 */ /* 0x004fca0000011655 */
[----:B------:R-:W2:Y:S02]  /*0080*/  SHFL.IDX PT, R0, R75, RZ, 0x1f ;  /* 0x00001fff4b007589 */ /* 0x000ea400000e0000 */
[----:B--2---:R-:W-:Y:S01]  /*0090*/  R2UR UR17, R0 ;  /* 0x00000000001172ca */ /* 0x004fe200000e0000 */
[----:B-1----:R-:W-:-:S14]  /*00a0*/  BRA.U UP0, `(.L_x_0) ;  /* 0x0000000100307547 */ /* 0x002fdc000b800000 */
[----:B------:R-:W1:Y:S02]  /*00b0*/  LDCU.64 UR4, c[0x0][0x888] ;  /* 0x00011100ff0477ac */ /* 0x000e640008000a00 */
[----:B-1----:R-:W-:-:S04]  /*00c0*/  UISETP.NE.U32.AND UP0, UPT, UR4, URZ, UPT ;  /* 0x000000ff0400728c */ /* 0x002fc8000bf05070 */
[----:B------:R-:W-:-:S09]  /*00d0*/  UISETP.NE.AND.EX UP0, UPT, UR5, URZ, UPT, UP0 ;  /* 0x000000ff0500728c */ /* 0x000fd2000bf05300 */
[----:B------:R-:W-:Y:S05]  /*00e0*/  BRA.U !UP0, `(.L_x_1) ;  /* 0x0000000108147547 */ /* 0x000fea000b800000 */
[----:B------:R-:W1:Y:S01]  /*00f0*/  LDC.64 R40, c[0x0][0x888] ;  /* 0x00022200ff287b82 */ /* 0x000e620000000a00 */
[----:B------:R-:W1:Y:S02]  /*0100*/  LDCU.64 UR4, c[0x0][0x358] ;  /* 0x00006b00ff0477ac */ /* 0x000e640008000a00 */
[----:B-1----:R1:W5:Y:S01]  /*0110*/  LDG.E R40, desc[UR4][R40.64] ;  /* 0x0000000428287981 */ /* 0x002362000c1e1900 */
[----:B------:R-:W-:Y:S01]  /*0120*/  HFMA2 R74, -RZ, RZ, 0, 5.9604644775390625e-08 ;  /* 0x00000001ff4a7431 */ /* 0x000fe200000001ff */
[----:B------:R-:W-:Y:S05]  /*0130*/  BRA `(.L_x_0) ;  /* 0x00000000000c7947 */ /* 0x000fea0003800000 */
.L_x_1:
[----:B------:R-:W1:Y:S01]  /*0140*/  LDCU UR4, c[0x0][0x880] ;  /* 0x00011000ff0477ac */ /* 0x000e620008000800 */
[----:B------:R-:W-:Y:S01]  /*0150*/  HFMA2 R74, -RZ, RZ, 0, 5.9604644775390625e-08 ;  /* 0x00000001ff4a7431 */ /* 0x000fe200000001ff */
[----:B-1----:R-:W-:-:S07]  /*0160*/  MOV R40, UR4 ;  /* 0x0000000400287c02 */ /* 0x002fce0008000f00 */
.L_x_0:
[----:B------:R-:W2:Y:S02]  /*0170*/  LDCU.64 UR4, c[0x0][0x8b0] ;  /* 0x00011600ff0477ac */ /* 0x000ea40008000a00 */
[----:B--2---:R-:W-:-:S04]  /*0180*/  UISETP.NE.U32.AND UP0, UPT, UR4, URZ, UPT ;  /* 0x000000ff0400728c */ /* 0x004fc8000bf05070 */
[----:B------:R-:W-:-:S09]  /*0190*/  UISETP.NE.AND.EX UP0, UPT, UR5, URZ, UPT, UP0 ;  /* 0x000000ff0500728c */ /* 0x000fd2000bf05300 */
[----:B------:R-:W-:Y:S05]  /*01a0*/  BRA.U UP0, `(.L_x_2) ;  /* 0x0000000100287547 */ /* 0x000fea000b800000 */
[----:B------:R-:W2:Y:S02]  /*01b0*/  LDCU.64 UR4, c[0x0][0x8a8] ;  /* 0x00011500ff0477ac */ /* 0x000ea40008000a00 */
[----:B--2---:R-:W-:-:S04]  /*01c0*/  UISETP.NE.U32.AND UP0, UPT, UR4, URZ, UPT ;  /* 0x000000ff0400728c */ /* 0x004fc8000bf05070 */
[----:B------:R-:W-:-:S09]  /*01d0*/  UISETP.NE.AND.EX UP0, UPT, UR5, URZ, UPT, UP0 ;  /* 0x000000ff0500728c */ /* 0x000fd2000bf05300 */
[----:B------:R-:W-:Y:S05]  /*01e0*/  BRA.U !UP0, `(.L_x_3) ;  /* 0x0000000108107547 */ /* 0x000fea000b800000 */
[----:B------:R-:W2:Y:S01]  /*01f0*/  LDC.64 R38, c[0x0][0x8a8] ;  /* 0x00022a00ff267b82 */ /* 0x000ea20000000a00 */
[----:B------:R-:W2:Y:S02]  /*0200*/  LDCU.64 UR4, c[0x0][0x358] ;  /* 0x00006b00ff0477ac */ /* 0x000ea40008000a00 */
[----:B--2---:R2:W5:Y:S01]  /*0210*/  LDG.E R38, desc[UR4][R38.64] ;  /* 0x0000000426267981 */ /* 0x004562000c1e1900 */
[----:B------:R-:W-:Y:S05]  /*0220*/  BRA `(.L_x_2) ;  /* 0x0000000000087947 */ /* 0x000fea0003800000 */
.L_x_3:
[----:B------:R-:W2:Y:S02]  /*0230*/  LDCU UR4, c[0x0][0x8a0] ;  /* 0x00011400ff0477ac */ /* 0x000ea40008000800 */
[----:B--2---:R-:W-:Y:S02]  /*0240*/  MOV R38, UR4 ;  /* 0x0000000400267c02 */ /* 0x004fe40008000f00 */
.L_x_2:
[----:B------:R-:W-:Y:S01]  /*0250*/  IMAD.U32 R0, RZ, RZ, UR17 ;  /* 0x00000011ff007e24 */ /* 0x000fe2000f8e00ff */
[----:B------:R-:W-:Y:S04]  /*0260*/  BSSY.RECONVERGENT B0, `(.L_x_4) ;  /* 0x000000c000007945 */ /* 0x000fe80003800200 */
[C---:B------:R-:W-:Y:S02]  /*0270*/  ISETP.NE.OR P1, PT, R0.reuse, 0x1, !P3 ;  /* 0x000000010000780c */ /* 0x040fe40005f25670 */
[----:B------:R-:W-:-:S11]  /*0280*/  ISETP.NE.OR P0, PT, R0, 0x3, !P3 ;  /* 0x000000030000780c */ /* 0x000fd60005f05670 */
[----:B------:R-:W-:Y:S05]  /*0290*/  @P1 BRA `(.L_x_5) ;  /* 0x0000000000201947 */ /* 0x000fea0003800000 */
[----:B------:R-:W3:Y:S02]  /*02a0*/  LDCU.64 UR4, c[0x0][0x348] ;  /* 0x00006900ff0477ac */ /* 0x000ee40008000a00 */
[----:B---3--:R-:W-:Y:S02]  /*02b0*/  UIADD3 UR6, UP1, UPT, UR4, 0x80, URZ ;  /* 0x0000008004067890 */ /* 0x008fe4000ff3e0ff */
[----:B------:R-:W-:Y:S02]  /*02c0*/  UIADD3 UR4, UP0, UPT, UR4, 0x180, URZ ;  /* 0x0000018004047890 */ /* 0x000fe4000ff1e0ff */
[----:B------:R-:W-:Y:S02]  /*02d0*/  UIADD3.X UR7, UPT, UPT, URZ, UR5, URZ, UP1, !UPT ;  /* 0x00000005ff077290 */ /* 0x000fe40008ffe4ff */
[----:B------:R-:W-:-:S07]  /*02e0*/  UIADD3.X UR5, UPT, UPT, URZ, UR5, URZ, UP0, !UPT ;  /* 0x00000005ff057290 */ /* 0x000fce00087fe4ff */
[----:B------:R3:W-:Y:S02]  /*02f0*/  UTMACCTL.PF [UR6] ;  /* 0x00000000060079b9 */ /* 0x0007e40008040000 */
[----:B------:R3:W-:Y:S02]  /*0300*/  UTMACCTL.PF [UR4] ;  /* 0x00000000040079b9 */ /* 0x0007e40008040000 */
[----:B---3--:R-:W-:Y:S01]  /*0310*/  NOP ;  /* 0x0000000000007918 */ /* 0x008fe20000000000 */
.L_x_5:
[----:B------:R-:W-:Y:S05]  /*0320*/  BSYNC.RECONVERGENT B0 ;  /* 0x0000000000007941 */ /* 0x000fea0003800200 */
.L_x_4:
[----:B------:R-:W-:Y:S04]  /*0330*/  BSSY.RECONVERGENT B0, `(.L_x_6) ;  /* 0x000000a000007945 */ /* 0x000fe80003800200 */
        /* <DEDUP_REMOVED lines=9> */
.L_x_7:
[----:B------:R-:W-:Y:S05]  /*03d0*/  BSYNC.RECONVERGENT B0 ;  /* 0x0000000000007941 */ /* 0x000fea0003800200 */
.L_x_6:
[----:B------:R-:W3:Y:S01]  /*03e0*/  LDCU.64 UR4, c[0x0][0x888] ;  /* 0x00011100ff0477ac */ /* 0x000ee20008000a00 */
[----:B------:R-:W-:Y:S02]  /*03f0*/  UISETP.EQ.U32.AND UP1, UPT, UR8, URZ, UPT ;  /* 0x000000ff0800728c */ /* 0x000fe4000bf22070 */
[----:B------:R-:W-:Y:S02]  /*0400*/  UPLOP3.LUT UP3, UPT, UPT, UPT, UPT, 0x80, 0x8 ;  /* 0x000000000008789c */ /* 0x000fe40003f6f070 */
[----:B---3--:R-:W-:-:S04]  /*0410*/  UISETP.NE.U32.AND UP0, UPT, UR4, URZ, UPT ;  /* 0x000000ff0400728c */ /* 0x008fc8000bf05070 */
[----:B------:R-:W-:-:S04]  /*0420*/  UISETP.NE.AND.EX UP0, UPT, UR5, URZ, UPT, UP0 ;  /* 0x000000ff0500728c */ /* 0x000fc8000bf05300 */
[----:B------:R-:W-:-:S04]  /*0430*/  UISETP.EQ.OR.EX UP2, UPT, UR9, URZ, !UP0, UP1 ;  /* 0x000000ff0900728c */ /* 0x000fc8000c742710 */
[----:B------:R-:W-:-:S06]  /*0440*/  UP2UR UR4, UPR, URZ, 0x4 ;  /* 0x00000004ff047883 */ /* 0x000fcc0008000000 */
[----:B------:R-:W-:Y:S01]  /*0450*/  MOV R78, UR4 ;  /* 0x00000004004e7c02 */ /* 0x000fe20008000f00 */
[----:B------:R-:W-:Y:S06]  /*0460*/  BRA.U !UP2, `(.L_x_8) ;  /* 0x000000010a207547 */ /* 0x000fec000b800000 */
[----:B-----5:R-:W-:Y:S01]  /*0470*/  R2UR UR5, R40 ;  /* 0x00000000280572ca */ /* 0x020fe200000e0000 */
[----:B------:R-:W-:Y:S02]  /*0480*/  UISETP.NE.U32.AND UP1, UPT, UR8, URZ, UPT ;  /* 0x000000ff0800728c */ /* 0x000fe4000bf25070 */
[----:B------:R-:W-:Y:S02]  /*0490*/  USEL UR4, URZ, 0xffffffff, UP0 ;  /* 0xffffffffff047887 */ /* 0x000fe40008000000 */
[----:B------:R-:W-:-:S08]  /*04a0*/  UISETP.NE.AND.EX UP1, UPT, UR9, URZ, UPT, UP1 ;  /* 0x000000ff0900728c */ /* 0x000fd0000bf25310 */
[----:B------:R-:W-:-:S04]  /*04b0*/  UISETP.NE.AND UP0, UPT, UR5, URZ, UPT ;  /* 0x000000ff0500728c */ /* 0x000fc8000bf05270 */
[----:B------:R-:W-:-:S04]  /*04c0*/  @!UP1 USEL UR4, URZ, 0xffffffff, UP0 ;  /* 0xffffffffff049887 */ /* 0x000fc80008000000 */
[----:B------:R-:W-:-:S04]  /*04d0*/  ULOP3.LUT UR4, UR4, 0x1, URZ, 0xc0, !UPT ;  /* 0x0000000104047892 */ /* 0x000fc8000f8ec0ff */
[----:B------:R-:W-:-:S11]  /*04e0*/  UISETP.NE.U32.AND UP3, UPT, UR4, 0x1, UPT ;  /* 0x000000010400788c */ /* 0x000fd6000bf65070 */
.L_x_8:
[----:B------:R-:W3:Y:S01]  /*04f0*/  SHFL.IDX PT, R2, R75, RZ, 0x1f ;  /* 0x00001fff4b027589 */ /* 0x000ee200000e0000 */
[----:B------:R-:W-:-:S04]  /*0500*/  UISETP.NE.AND UP0, UPT, UR17, 0x2, UPT ;  /* 0x000000021100788c */ /* 0x000fc8000bf05270 */
[----:B------:R-:W-:Y:S01]  /*0510*/  USEL UR43, URZ, 0x1, UP0 ;  /* 0x00000001ff2b7887 */ /* 0x000fe20008000000 */
[----:B---3--:R-:W-:-:S13]  /*0520*/  ISETP.NE.AND P0, PT, R2, RZ, PT ;  /* 0x000000ff0200720c */ /* 0x008fda0003f05270 */
[----:B------:R-:W-:Y:S05]  /*0530*/  @P0 BRA `(.L_x_9) ;  /* 0x0000000000580947 */ /* 0x000fea0003800000 */
[----:B------:R-:W3:Y:S01]  /*0540*/  S2UR UR4, SR_CgaCtaId ;  /* 0x00000000000479c3 */ /* 0x000ee20000008800 */
[----:B------:R-:W-:Y:S01]  /*0550*/  UMOV UR5, 0x400 ;  /* 0x0000040000057882 */ /* 0x000fe20000000000 */
[----:B------:R-:W-:Y:S01]  /*0560*/  UMOV UR8, 0x1 ;  /* 0x0000000100087882 */ /* 0x000fe20000000000 */
[----:B------:R-:W-:Y:S01]  /*0570*/  UMOV UR6, 0x2 ;  /* 0x0000000200067882 */ /* 0x000fe20000000000 */
[----:B------:R-:W-:-:S04]  /*0580*/  UIADD3 UR8, UPT, UPT, -UR8, 0x100000, URZ ;  /* 0x0010000008087890 */ /* 0x000fc8000fffe1ff */
[----:B------:R-:W-:Y:S02]  /*0590*/  USHF.L.U32 UR9, UR8, 0xb, URZ ;  /* 0x0000000b08097899 */ /* 0x000fe400080006ff */
[----:B------:R-:W-:Y:S02]  /*05a0*/  USHF.L.U32 UR8, UR8, 0x1, URZ ;  /* 0x0000000108087899 */ /* 0x000fe400080006ff */
[----:B------:R-:W-:-:S04]  /*05b0*/  UIADD3 UR6, UPT, UPT, -UR6, 0x100000, URZ ;  /* 0x0010000006067890 */ /* 0x000fc8000fffe1ff */
[----:B------:R-:W-:Y:S02]  /*05c0*/  USHF.L.U32 UR7, UR6, 0xb, URZ ;  /* 0x0000000b06077899 */ /* 0x000fe400080006ff */
[----:B------:R-:W-:Y:S01]  /*05d0*/  USHF.L.U32 UR6, UR6, 0x1, URZ ;  /* 0x0000000106067899 */ /* 0x000fe200080006ff */
[----:B------:R-:W-:Y:S01]  /*05e0*/  ELECT P0, URZ, PT ;  /* 0x0000000000ff782f */ /* 0x000fe20003800000 */
[----:B---3--:R-:W-:Y:S01]  /*05f0*/  ULEA UR4, UR4, UR5, 0x18 ;  /* 0x0000000504047291 */ /* 0x008fe2000f8ec0ff */
[----:B------:R-:W3:Y:S11]  /*0600*/  FENCE.VIEW.ASYNC.S ;  /* 0x00000000000073c6 */ /* 0x000ef60000000000 */
[----:B---3--:R3:W4:Y:S01]  /*0610*/  SYNCS.EXCH.64 URZ, [UR4], UR8 ;  /* 0x0000000804ff75b2 */ /* 0x0087220008000100 */
[----:B------:R3:W1:Y:S01]  /*0620*/  SYNCS.EXCH.64 URZ, [UR4+0x20], UR6 ;  /* 0x0000200604ff75b2 */ /* 0x0006620008000100 */
[----:B------:R3:W1:Y:S01]  /*0630*/  SYNCS.EXCH.64 URZ, [UR4+0x8], UR8 ;  /* 0x0000080804ff75b2 */ /* 0x0006620008000100 */
[----:B------:R3:W1:Y:S01]  /*0640*/  SYNCS.EXCH.64 URZ, [UR4+0x28], UR6 ;  /* 0x0000280604ff75b2 */ /* 0x0006620008000100 */
[----:B------:R3:W1:Y:S01]  /*0650*/  SYNCS.EXCH.64 URZ, [UR4+0x10], UR8 ;  /* 0x0000100804ff75b2 */ /* 0x0006620008000100 */
[----:B------:R3:W1:Y:S01]  /*0660*/  SYNCS.EXCH.64 URZ, [UR4+0x30], UR6 ;  /* 0x0000300604ff75b2 */ /* 0x0006620008000100 */
[----:B------:R3:W1:Y:S01]  /*0670*/  SYNCS.EXCH.64 URZ, [UR4+0x18], UR8 ;  /* 0x0000180804ff75b2 */ /* 0x0006620008000100 */
[----:B------:R3:W1:Y:S01]  /*0680*/  SYNCS.EXCH.64 URZ, [UR4+0x38], UR6 ;  /* 0x0000380604ff75b2 */ /* 0x0006620008000100 */
[----:B------:R-:W-:Y:S01]  /*0690*/  NOP ;  /* 0x0000000000007918 */ /* 0x000fe20000000000 */
.L_x_9:
[----:B------:R-:W2:Y:S01]  /*06a0*/  SHFL.IDX PT, R2, R75, RZ, 0x1f ;  /* 0x00001fff4b027589 */ /* 0x000ea200000e0000 */
[----:B------:R-:W-:Y:S01]  /*06b0*/  NOP ;  /* 0x0000000000007918 */ /* 0x000fe20000000000 */
[----:B--2---:R-:W-:-:S13]  /*06c0*/  ISETP.NE.AND P0, PT, R2, 0x1, PT ;  /* 0x000000010200780c */ /* 0x004fda0003f05270 */
[----:B------:R-:W-:Y:S05]  /*06d0*/  @P0 BRA `(.L_x_10) ;  /* 0x0000000000580947 */ /* 0x000fea0003800000 */
[----:B---3--:R-:W2:Y:S01]  /*06e0*/  S2UR UR4, SR_CgaCtaId ;  /* 0x00000000000479c3 */ /* 0x008ea20000008800 */
        /* <DEDUP_REMOVED lines=10> */
[----:B--2---:R-:W-:Y:S01]  /*0790*/  ULEA UR4, UR4, UR5, 0x18 ;  /* 0x0000000504047291 */ /* 0x004fe2000f8ec0ff */
[----:B------:R-:W2:Y:S11]  /*07a0*/  FENCE.VIEW.ASYNC.S ;  /* 0x00000000000073c6 */ /* 0x000eb60000000000 */
[----:B--2---:R2:W3:Y:S01]  /*07b0*/  SYNCS.EXCH.64 URZ, [UR4+0x40], UR8 ;  /* 0x0000400804ff75b2 */ /* 0x0044e20008000100 */
        /* <DEDUP_REMOVED lines=8> */
.L_x_10:
[----:B------:R-:W4:Y:S01]  /*0840*/  SHFL.IDX PT, R2, R75, RZ, 0x1f ;  /* 0x00001fff4b027589 */ /* 0x000f2200000e0000 */
[----:B------:R-:W-:Y:S01]  /*0850*/  NOP ;  /* 0x0000000000007918 */ /* 0x000fe20000000000 */
[----:B----4-:R-:W-:-:S13]  /*0860*/  ISETP.NE.AND P0, PT, R2, 0x3, PT ;  /* 0x000000030200780c */ /* 0x010fda0003f05270 */
[----:B------:R-:W-:Y:S05]  /*0870*/  @P0 BRA `(.L_x_11) ;  /* 0x0000000000300947 */ /* 0x000fea0003800000 */
[----:B--23--:R-:W2:Y:S01]  /*0880*/  S2UR UR6, SR_CgaCtaId ;  /* 0x00000000000679c3 */ /* 0x00cea20000008800 */
[----:B------:R-:W-:Y:S01]  /*0890*/  UMOV UR4, 0x400 ;  /* 0x0000040000047882 */ /* 0x000fe20000000000 */
[----:B------:R-:W-:Y:S01]  /*08a0*/  UMOV UR5, 0x20 ;  /* 0x0000002000057882 */ /* 0x000fe20000000000 */
[----:B------:R-:W-:Y:S01]  /*08b0*/  ELECT P0, URZ, PT ;  /* 0x0000000000ff782f */ /* 0x000fe20003800000 */
[----:B--2---:R-:W-:Y:S02]  /*08c0*/  ULEA UR6, UR6, UR4, 0x18 ;  /* 0x0000000406067291 */ /* 0x004fe4000f8ec0ff */
[----:B------:R-:W-:-:S04]  /*08d0*/  UIADD3 UR4, UPT, UPT, -UR5, 0x100000, URZ ;  /* 0x0010000005047890 */ /* 0x000fc8000fffe1ff */
[----:B------:R-:W-:Y:S02]  /*08e0*/  USHF.L.U32 UR5, UR4, 0xb, URZ ;  /* 0x0000000b04057899 */ /* 0x000fe400080006ff */
[----:B------:R-:W-:Y:S01]  /*08f0*/  USHF.L.U32 UR4, UR4, 0x1, URZ ;  /* 0x0000000104047899 */ /* 0x000fe200080006ff */
[----:B------:R-:W2:Y:S11]  /*0900*/  FENCE.VIEW.ASYNC.S ;  /* 0x00000000000073c6 */ /* 0x000eb60000000000 */
[----:B--2---:R4:W2:Y:S01]  /*0910*/  SYNCS.EXCH.64 URZ, [UR6+0x80], UR4 ;  /* 0x0000800406ff75b2 */ /* 0x0048a20008000100 */
[----:B------:R4:W3:Y:S02]  /*0920*/  SYNCS.EXCH.64 URZ, [UR6+0x88], UR4 ;  /* 0x0000880406ff75b2 */ /* 0x0008e40008000100 */
[----:B----4-:R-:W-:Y:S01]  /*0930*/  NOP ;  /* 0x0000000000007918 */ /* 0x010fe20000000000 */
.L_x_11:
[----:B------:R-:W4:Y:S01]  /*0940*/  SHFL.IDX PT, R2, R75, RZ, 0x1f ;  /* 0x00001fff4b027589 */ /* 0x000f2200000e0000 */
[----:B------:R-:W-:Y:S01]  /*0950*/  NOP ;  /* 0x0000000000007918 */ /* 0x000fe20000000000 */
[----:B----4-:R-:W-:-:S13]  /*0960*/  ISETP.NE.AND P0, PT, R2, 0x4, PT ;  /* 0x000000040200780c */ /* 0x010fda0003f05270 */
[----:B------:R-:W-:Y:S05]  /*0970*/  @P0 BRA `(.L_x_12) ;  /* 0x00000000004c0947 */ /* 0x000fea0003800000 */
[----:B--23--:R-:W2:Y:S01]  /*0980*/  S2UR UR6, SR_CgaCtaId ;  /* 0x00000000000679c3 */ /* 0x00cea20000008800 */
[----:B------:R-:W-:Y:S01]  /*0990*/  UMOV UR4, 0x1e0 ;  /* 0x000001e000047882 */ /* 0x000fe20000000000 */
[----:B------:R-:W-:Y:S01]  /*09a0*/  UMOV UR5, 0x400 ;  /* 0x0000040000057882 */ /* 0x000fe20000000000 */
[----:B------:R-:W-:Y:S01]  /*09b0*/  USEL UR4, UR4, 0x1a0, UP3 ;  /* 0x000001a004047887 */ /* 0x000fe20009800000 */
[----:B------:R-:W-:Y:S01]  /*09c0*/  UMOV UR8, 0x1 ;  /* 0x0000000100087882 */ /* 0x000fe20000000000 */
[----:B------:R-:W-:Y:S01]  /*09d0*/  ELECT P0, URZ, PT ;  /* 0x0000000000ff782f */ /* 0x000fe20003800000 */
[----:B------:R-:W-:-:S04]  /*09e0*/  UIADD3 UR8, UPT, UPT, -UR8, 0x100000, URZ ;  /* 0x0010000008087890 */ /* 0x000fc8000fffe1ff */
[----:B------:R-:W-:Y:S02]  /*09f0*/  USHF.L.U32 UR9, UR8, 0xb, URZ ;  /* 0x0000000b08097899 */ /* 0x000fe400080006ff */
[----:B------:R-:W-:Y:S02]  /*0a00*/  USHF.L.U32 UR8, UR8, 0x1, URZ ;  /* 0x0000000108087899 */ /* 0x000fe400080006ff */
[----:B--2---:R-:W-:Y:S02]  /*0a10*/  ULEA UR6, UR6, UR5, 0x18 ;  /* 0x0000000506067291 */ /* 0x004fe4000f8ec0ff */
[----:B------:R-:W-:-:S04]  /*0a20*/  UIADD3 UR4, UPT, UPT, -UR4, 0x100000, URZ ;  /* 0x0010000004047890 */ /* 0x000fc8000fffe1ff */
[----:B------:R-:W-:Y:S02]  /*0a30*/  USHF.L.U32 UR5, UR4, 0xb, URZ ;  /* 0x0000000b04057899 */ /* 0x000fe400080006ff */
[----:B------:R-:W-:Y:S01]  /*0a40*/  USHF.L.U32 UR4, UR4, 0x1, URZ ;  /* 0x0000000104047899 */ /* 0x000fe200080006ff */
[----:B------:R-:W2:Y:S03]  /*0a50*/  FENCE.VIEW.ASYNC.S ;  /* 0x00000000000073c6 */ /* 0x000ea60000000000 */
[----:B--2---:R4:W2:Y:S08]  /*0a60*/  SYNCS.EXCH.64 URZ, [UR6+0x90], UR8 ;  /* 0x0000900806ff75b2 */ /* 0x0048b00008000100 */
[----:B------:R4:W3:Y:S01]  /*0a70*/  SYNCS.EXCH.64 URZ, [UR6+0xa0], UR4 ;  /* 0x0000a00406ff75b2 */ /* 0x0008e20008000100 */
[----:B------:R4:W1:Y:S01]  /*0a80*/  SYNCS.EXCH.64 URZ, [UR6+0x98], UR8 ;  /* 0x0000980806ff75b2 */ /* 0x0008620008000100 */
[----:B------:R4:W1:Y:S02]  /*0a90*/  SYNCS.EXCH.64 URZ, [UR6+0xa8], UR4 ;  /* 0x0000a80406ff75b2 */ /* 0x0008640008000100 */
[----:B----4-:R-:W-:Y:S01]  /*0aa0*/  NOP ;  /* 0x0000000000007918 */ /* 0x010fe20000000000 */
.L_x_12:
[----:B------:R-:W4:Y:S01]  /*0ab0*/  SHFL.IDX PT, R2, R75, RZ, 0x1f ;  /* 0x00001fff4b027589 */ /* 0x000f2200000e0000 */
[----:B------:R-:W-:Y:S01]  /*0ac0*/  NOP ;  /* 0x0000000000007918 */ /* 0x000fe20000000000 */
[----:B----4-:R-:W-:-:S13]  /*0ad0*/  ISETP.NE.AND P0, PT, R2, 0x5, PT ;  /* 0x000000050200780c */ /* 0x010fda0003f05270 */
[----:B------:R-:W-:Y:S05]  /*0ae0*/  @P0 BRA `(.L_x_13) ;  /* 0x0000000000580947 */ /* 0x000fea0003800000 */
[----:B--23--:R-:W2:Y:S01]  /*0af0*/  S2UR UR4, SR_CgaCtaId ;  /* 0x00000000000479c3 */ /* 0x00cea20000008800 */
        /* <DEDUP_REMOVED lines=12> */
[----:B--2---:R4:W2:Y:S01]  /*0bc0*/  SYNCS.EXCH.64 URZ, [UR4+0xb0], UR8 ;  /* 0x0000b00804ff75b2 */ /* 0x0048a20008000100 */
[----:B------:R4:W3:Y:S01]  /*0bd0*/  SYNCS.EXCH.64 URZ, [UR4+0xd0], UR6 ;  /* 0x0000d00604ff75b2 */ /* 0x0008e20008000100 */
[----:B------:R4:W1:Y:S01]  /*0be0*/  SYNCS.EXCH.64 URZ, [UR4+0xb8], UR8 ;  /* 0x0000b80804ff75b2 */ /* 0x0008620008000100 */
[----:B------:R4:W1:Y:S01]  /*0bf0*/  SYNCS.EXCH.64 URZ, [UR4+0xd8], UR6 ;  /* 0x0000d80604ff75b2 */ /* 0x0008620008000100 */
[----:B------:R4:W1:Y:S01]  /*0c00*/  SYNCS.EXCH.64 URZ, [UR4+0xc0], UR8 ;  /* 0x0000c00804ff75b2 */ /* 0x0008620008000100 */
[----:B------:R4:W1:Y:S01]  /*0c10*/  SYNCS.EXCH.64 URZ, [UR4+0xe0], UR6 ;  /* 0x0000e00604ff75b2 */ /* 0x0008620008000100 */
[----:B------:R4:W1:Y:S01]  /*0c20*/  SYNCS.EXCH.64 URZ, [UR4+0xc8], UR8 ;  /* 0x0000c80804ff75b2 */ /* 0x0008620008000100 */
[----:B------:R4:W1:Y:S02]  /*0c30*/  SYNCS.EXCH.64 URZ, [UR4+0xe8], UR6 ;  /* 0x0000e80604ff75b2 */ /* 0x0008640008000100 */
[----:B----4-:R-:W-:Y:S01]  /*0c40*/  NOP ;  /* 0x0000000000007918 */ /* 0x010fe20000000000 */
.L_x_13:
[----:B------:R-:W4:Y:S01]  /*0c50*/  SHFL.IDX PT, R2, R75, RZ, 0x1f ;  /* 0x00001fff4b027589 */ /* 0x000f2200000e0000 */
[----:B------:R-:W1:Y:S01]  /*0c60*/  S2UR UR45, SR_CgaCtaId ;  /* 0x00000000002d79c3 */ /* 0x000e620000008800 */
[----:B------:R-:W-:Y:S01]  /*0c70*/  NOP ;  /* 0x0000000000007918 */ /* 0x000fe20000000000 */
[----:B----4-:R-:W-:-:S13]  /*0c80*/  ISETP.NE.AND P0, PT, R2, 0x3, PT ;  /* 0x000000030200780c */ /* 0x010fda0003f05270 */
[----:B-1----:R-:W-:Y:S05]  /*0c90*/  @P0 BRA `(.L_x_14) ;  /* 0x0000000000340947 */ /* 0x002fea0003800000 */
[----:B--23--:R-:W-:Y:S01]  /*0ca0*/  UMOV UR4, 0x400 ;  /* 0x0000040000047882 */ /* 0x00cfe20000000000 */
[----:B------:R-:W-:Y:S01]  /*0cb0*/  UMOV UR6, 0x20 ;  /* 0x0000002000067882 */ /* 0x000fe20000000000 */
[----:B------:R-:W-:Y:S02]  /*0cc0*/  ULEA UR4, UR45, UR4, 0x18 ;  /* 0x000000042d047291 */ /* 0x000fe4000f8ec0ff */
[----:B------:R-:W-:-:S04]  /*0cd0*/  UIADD3 UR6, UPT, UPT, -UR6, 0x100000, URZ ;  /* 0x0010000006067890 */ /* 0x000fc8000fffe1ff */
[----:B------:R-:W-:Y:S02]  /*0ce0*/  USHF.L.U32 UR7, UR6, 0xb, URZ ;  /* 0x0000000b06077899 */ /* 0x000fe400080006ff */
[----:B------:R-:W-:Y:S01]  /*0cf0*/  USHF.L.U32 UR6, UR6, 0x1, URZ ;  /* 0x0000000106067899 */ /* 0x000fe200080006ff */
[----:B------:R-:W-:Y:S01]  /*0d00*/  ELECT P0, URZ, PT ;  /* 0x0000000000ff782f */ /* 0x000fe20003800000 */
[----:B------:R-:W1:Y:S10]  /*0d10*/  FENCE.VIEW.ASYNC.S ;  /* 0x00000000000073c6 */ /* 0x000e740000000000 */
[----:B-1----:R1:W4:Y:S01]  /*0d20*/  SYNCS.EXCH.64 URZ, [UR4+0xf0], UR6 ;  /* 0x0000f00604ff75b2 */ /* 0x0023220008000100 */
[----:B------:R1:W2:Y:S01]  /*0d30*/  SYNCS.EXCH.64 URZ, [UR4+0x100], UR6 ;  /* 0x0001000604ff75b2 */ /* 0x0002a20008000100 */
[----:B------:R1:W3:Y:S01]  /*0d40*/  SYNCS.EXCH.64 URZ, [UR4+0xf8], UR6 ;  /* 0x0000f80604ff75b2 */ /* 0x0002e20008000100 */
[----:B------:R1:W1:Y:S01]  /*0d50*/  SYNCS.EXCH.64 URZ, [UR4+0x108], UR6 ;  /* 0x0001080604ff75b2 */ /* 0x0002620008000100 */
[----:B------:R-:W-:Y:S01]  /*0d60*/  NOP ;  /* 0x0000000000007918 */ /* 0x000fe20000000000 */
.L_x_14:
[----:B-123--:R-:W1:Y:S01]  /*0d70*/  LDCU UR4, c[0x0][0x36c] ;  /* 0x00006d80ff0477ac */ /* 0x00ee620008000800 */
[----:B------:R-:W-:Y:S01]  /*0d80*/  ISETP.NE.OR P3, PT, R0, 0x2, !P3 ;  /* 0x000000020000780c */ /* 0x000fe20005f65670 */
[----:B------:R-:W-:Y:S01]  /*0d90*/  NOP ;  /* 0x0000000000007918 */ /* 0x000fe20000000000 */
[----:B------:R-:W-:Y:S01]  /*0da0*/  LOP3.LUT R0, R85, 0x1f, RZ, 0xc0, !PT ;  /* 0x0000001f55007812 */ /* 0x000fe200078ec0ff */
[----:B------:R-:W-:Y:S02]  /*0db0*/  UISETP.NE.AND UP4, UPT, UR17, URZ, UPT ;  /* 0x000000ff1100728c */ /* 0x000fe4000bf85270 */
[----:B-1----:R-:W-:-:S09]  /*0dc0*/  UISETP.EQ.U32.AND UP5, UPT, UR4, 0x1, UPT ;  /* 0x000000010400788c */ /* 0x002fd2000bfa2070 */
[----:B------:R-:W-:Y:S05]  /*0dd0*/  BRA.U !UP5, `(.L_x_15) ;  /* 0x000000010d087547 */ /* 0x000fea000b800000 */
[----:B----4-:R-:W-:Y:S01]  /*0de0*/  UCGABAR_ARV ;  /* 0x00000000000079c7 */ /* 0x010fe20008000000 */
[----:B------:R-:W-:Y:S05]  /*0df0*/  BRA `(.L_x_16) ;  /* 0x0000000000047947 */ /* 0x000fea0003800000 */
.L_x_15:
[----:B----4-:R-:W-:Y:S01]  /*0e00*/  NOP ;  /* 0x0000000000007918 */ /* 0x010fe20000000000 */
.L_x_16:
[----:B------:R-:W1:Y:S01]  /*0e10*/  S2UR UR7, SR_CTAID.X ;  /* 0x00000000000779c3 */ /* 0x000e620000002500 */
[----:B------:R-:W-:-:S05]  /*0e20*/  CS2R.32 R77, SR_CgaSize ;  /* 0x00000000004d7805 */ /* 0x000fca0000008a00 */
[----:B------:R-:W-:-:S05]  /*0e30*/  IMAD R77, R77, -0xa0, RZ ;  /* 0xffffff604d4d7824 */ /* 0x000fca00078e02ff */
[----:B------:R-:W-:-:S14]  /*0e40*/  R2UR UR5, R77 ;  /* 0x000000004d0572ca */ /* 0x000fdc00000e0000 */
[----:B------:R-:W2:Y:S01]  /*0e50*/  LDCU UR5, c[0x0][UR5+0x2b0] ;  /* 0x00005600050577ac */ /* 0x000ea20008000800 */
[----:B------:R-:W-:-:S05]  /*0e60*/  CS2R.32 R77, SR_CgaSize ;  /* 0x00000000004d7805 */ /* 0x000fca0000008a00 */
[----:B------:R-:W-:-:S05]  /*0e70*/  IMAD R77, R77, -0xa0, RZ ;  /* 0xffffff604d4d7824 */ /* 0x000fca00078e02ff */
[----:B------:R-:W-:-:S14]  /*0e80*/  R2UR UR4, R77 ;  /* 0x000000004d0472ca */ /* 0x000fdc00000e0000 */
[----:B------:R-:W3:Y:S01]  /*0e90*/  LDCU UR4, c[0x0][UR4+0x2b4] ;  /* 0x00005680040477ac */ /* 0x000ee20008000800 */
[----:B------:R-:W4:Y:S01]  /*0ea0*/  S2UR UR8, SR_CTAID.Y ;  /* 0x00000000000879c3 */ /* 0x000f220000002600 */
[----:B------:R-:W-:-:S05]  /*0eb0*/  CS2R.32 R77, SR_CgaSize ;  /* 0x00000000004d7805 */ /* 0x000fca0000008a00 */
[----:B------:R-:W-:-:S05]  /*0ec0*/  IMAD R77, R77, -0xa0, RZ ;  /* 0xffffff604d4d7824 */ /* 0x000fca00078e02ff */
[----:B------:R-:W-:-:S14]  /*0ed0*/  R2UR UR9, R77 ;  /* 0x000000004d0972ca */ /* 0x000fdc00000e0000 */
[----:B------:R-:W3:Y:S01]  /*0ee0*/  LDCU UR9, c[0x0][UR9+0x2a0] ;  /* 0x00005400090977ac */ /* 0x000ee20008000800 */
[----:B------:R-:W-:-:S05]  /*0ef0*/  CS2R.32 R77, SR_CgaSize ;  /* 0x00000000004d7805 */ /* 0x000fca0000008a00 */
[----:B------:R-:W-:-:S05]  /*0f00*/  IMAD R77, R77, -0xa0, RZ ;  /* 0xffffff604d4d7824 */ /* 0x000fca00078e02ff */
[----:B------:R-:W-:-:S14]  /*0f10*/  R2UR UR10, R77 ;  /* 0x000000004d0a72ca */ /* 0x000fdc00000e0000 */
[----:B------:R-:W3:Y:S01]  /*0f20*/  LDCU UR10, c[0x0][UR10+0x2a4] ;  /* 0x000054800a0a77ac */ /* 0x000ee20008000800 */
[----:B------:R-:W3:Y:S01]  /*0f30*/  S2UR UR36, SR_CTAID.Z ;  /* 0x00000000002479c3 */ /* 0x000ee20000002700 */
[----:B------:R-:W3:Y:S01]  /*0f40*/  LDCU UR21, c[0x0][0xb24] ;  /* 0x00016480ff1577ac */ /* 0x000ee20008000800 */
[----:B------:R-:W3:Y:S01]  /*0f50*/  LDCU UR42, c[0x0][0xb24] ;  /* 0x00016480ff2a77ac */ /* 0x000ee20008000800 */
[----:B-1----:R-:W-:Y:S01]  /*0f60*/  I2FP.F32.U32 R3, UR7 ;  /* 0x0000000700037c45 */ /* 0x002fe20008201000 */
[----:B------:R-:W1:Y:S04]  /*0f70*/  LDCU UR28, c[0x0][0xb30] ;  /* 0x00016600ff1c77ac */ /* 0x000e680008000800 */
[----:B--2---:R-:W-:Y:S01]  /*0f80*/  FMUL R3, R3, UR5 ;  /* 0x0000000503037c20 */ /* 0x004fe20008400000 */
[----:B------:R-:W-:Y:S01]  /*0f90*/  USHF.L.U32 UR26, UR45, 0xc, URZ ;  /* 0x0000000c2d1a7899 */ /* 0x000fe200080006ff */
[----:B----4-:R-:W-:Y:S01]  /*0fa0*/  I2FP.F32.U32 R2, UR8 ;  /* 0x0000000800027c45 */ /* 0x010fe20008201000 */
[----:B------:R-:W-:Y:S01]  /*0fb0*/  UMOV UR16, UR7 ;  /* 0x0000000700107c82 */ /* 0x000fe20008000000 */
[----:B------:R-:W-:-:S02]  /*0fc0*/  UMOV UR20, UR8 ;  /* 0x0000000800147c82 */ /* 0x000fc40008000000 */
[----:B------:R-:W2:Y:S01]  /*0fd0*/  F2I.U32.TRUNC.NTZ R3, R3 ;  /* 0x0000000300037305 */ /* 0x000ea2000020f000 */
[----:B---3--:R-:W-:Y:S01]  /*0fe0*/  UISETP.GE.AND UP2, UPT, UR21, 0x1, UPT ;  /* 0x000000011500788c */ /* 0x008fe2000bf46270 */
[----:B------:R-:W-:-:S06]  /*0ff0*/  FMUL R2, R2, UR4 ;  /* 0x0000000402027c20 */ /* 0x000fcc0008400000 */
[----:B------:R-:W3:Y:S01]  /*1000*/  F2I.U32.TRUNC.NTZ R2, R2 ;  /* 0x0000000200027305 */ /* 0x000ee2000020f000 */
[----:B--2---:R-:W-:Y:S02]  /*1010*/  R2UR UR4, R3 ;  /* 0x00000000030472ca */ /* 0x004fe400000e0000 */
[----:B---3--:R-:W-:Y:S02]  /*1020*/  R2UR UR6, R2 ;  /* 0x00000000020672ca */ /* 0x008fe400000e0000 */
[----:B------:R-:W-:-:S09]  /*1030*/  PRMT R2, RZ, 0x7610, R2 ;  /* 0x00007610ff027816 */ /* 0x000fd20000000002 */
[----:B------:R-:W-:-:S04]  /*1040*/  UIADD3 UR5, UPT, UPT, -UR4, URZ, URZ ;  /* 0x000000ff04057290 */ /* 0x000fc8000fffe1ff */
[----:B------:R-:W-:Y:S02]  /*1050*/  UIMAD UR5, UR9, UR5, UR7 ;  /* 0x00000005090572a4 */ /* 0x000fe4000f8e0207 */
[----:B------:R-:W-:-:S04]  /*1060*/  UIADD3 UR4, UPT, UPT, -UR6, URZ, URZ ;  /* 0x000000ff06047290 */ /* 0x000fc8000fffe1ff */
[----:B------:R-:W-:Y:S01]  /*1070*/  IMAD.U32 R77, RZ, RZ, UR5 ;  /* 0x00000005ff4d7e24 */ /* 0x000fe2000f8e00ff */
[----:B------:R-:W-:-:S06]  /*1080*/  UIMAD UR4, UR10, UR4, UR8 ;  /* 0x000000040a0472a4 */ /* 0x000fcc000f8e0208 */
[----:B------:R-:W-:Y:S01]  /*1090*/  IMAD.U32 R76, RZ, RZ, UR4 ;  /* 0x00000004ff4c7e24 */ /* 0x000fe2000f8e00ff */
[----:B-1----:R-:W-:Y:S06]  /*10a0*/  BRA.U UP4, `(.L_x_17) ;  /* 0x00000001042c7547 */ /* 0x002fec000b800000 */
[----:B------:R-:W-:Y:S02]  /*10b0*/  R2UR UR5, R76 ;  /* 0x000000004c0572ca */ /* 0x000fe400000e0000 */
[----:B------:R-:W-:-:S11]  /*10c0*/  R2UR UR4, R77 ;  /* 0x000000004d0472ca */ /* 0x000fd600000e0000 */
[----:B------:R-:W-:Y:S02]  /*10d0*/  UISETP.NE.AND UP0, UPT, UR5, URZ, UPT ;  /* 0x000000ff0500728c */ /* 0x000fe4000bf05270 */
[----:B------:R-:W-:Y:S02]  /*10e0*/  UISETP.NE.AND UP1, UPT, UR5, 0x1, UPT ;  /* 0x000000010500788c */ /* 0x000fe4000bf25270 */
[----:B------:R-:W-:-:S04]  /*10f0*/  UISETP.EQ.OR UP0, UPT, UR4, URZ, !UP0 ;  /* 0x000000ff0400728c */ /* 0x000fc8000c702670 */
[----:B------:R-:W-:Y:S02]  /*1100*/  USEL UR5, URZ, 0x1, !UP0 ;  /* 0x00000001ff057887 */ /* 0x000fe4000c000000 */
[----:B------:R-:W-:Y:S02]  /*1110*/  UISETP.NE.AND UP0, UPT, UR4, URZ, UPT ;  /* 0x000000ff0400728c */ /* 0x000fe4000bf05270 */
[----:B------:R-:W-:-:S04]  /*1120*/  USEL UR4, URZ, 0x2, UP1 ;  /* 0x00000002ff047887 */ /* 0x000fc80008800000 */
[----:B------:R-:W-:-:S04]  /*1130*/  USEL UR4, UR4, 0x2, UP0 ;  /* 0x0000000204047887 */ /* 0x000fc80008000000 */
[----:B------:R-:W-:-:S06]  /*1140*/  UIADD3 UR4, UPT, UPT, UR5, UR4, URZ ;  /* 0x0000000405047290 */ /* 0x000fcc000fffe0ff */
[----:B------:R-:W-:Y:S02]  /*1150*/  IMAD.U32 R2, RZ, RZ, UR4 ;  /* 0x00000004ff027e24 */ /* 0x000fe4000f8e00ff */
.L_x_17:
[----:B------:R-:W-:Y:S05]  /*1160*/  BRA.U !UP2, `(.L_x_18) ;  /* 0x000000010ad47547 */ /* 0x000fea000b800000 */
[----:B------:R-:W1:Y:S01]  /*1170*/  LDCU.128 UR12, c[0x0][0xb10] ;  /* 0x00016200ff0c77ac */ /* 0x000e620008000c00 */
[----:B------:R-:W2:Y:S01]  /*1180*/  LDCU UR6, c[0x0][0x370] ;  /* 0x00006e00ff0677ac */ /* 0x000ea20008000800 */
[----:B------:R-:W3:Y:S01]  /*1190*/  LDCU UR5, c[0x0][0x374] ;  /* 0x00006e80ff0577ac */ /* 0x000ee20008000800 */
[----:B------:R-:W4:Y:S01]  /*11a0*/  LDCU UR27, c[0x0][0xb0c] ;  /* 0x00016180ff1b77ac */ /* 0x000f220008000800 */
[----:B------:R-:W4:Y:S01]  /*11b0*/  LDCU UR4, c[0x0][0xb20] ;  /* 0x00016400ff0477ac */ /* 0x000f220008000800 */
[----:B------:R-:W4:Y:S01]  /*11c0*/  LDCU.64 UR8, c[0x0][0xb28] ;  /* 0x00016500ff0877ac */ /* 0x000f220008000a00 */
[----:B-1----:R-:W-:Y:S02]  /*11d0*/  UISETP.NE.AND UP0, UPT, UR14, 0x1, UPT ;  /* 0x000000010e00788c */ /* 0x002fe4000bf05270 */
[----:B---3--:R-:W-:Y:S02]  /*11e0*/  UIMAD.WIDE.U32 UR10, UR5, UR15, URZ ;  /* 0x0000000f050a72a5 */ /* 0x008fe4000f8e00ff */
[----:B--2---:R-:W-:-:S02]  /*11f0*/  UIMAD.WIDE.U32 UR22, UR6, UR12, URZ ;  /* 0x0000000c061672a5 */ /* 0x004fc4000f8e00ff */
[----:B----4-:R-:W-:Y:S02]  /*1200*/  UISETP.NE.AND UP1, UPT, UR27, 0x1, UPT ;  /* 0x000000011b00788c */ /* 0x010fe4000bf25270 */
[----:B------:R-:W-:Y:S01]  /*1210*/  UISETP.NE.AND UP2, UPT, UR21, 0x1, UPT ;  /* 0x000000011500788c */ /* 0x000fe2000bf45270 */
[----:B------:R-:W-:Y:S02]  /*1220*/  UMOV UR10, UR11 ;  /* 0x0000000b000a7c82 */ /* 0x000fe40008000000 */
[----:B------:R-:W-:Y:S01]  /*1230*/  UMOV UR22, UR23 ;  /* 0x0000001700167c82 */ /* 0x000fe20008000000 */
[----:B------:R-:W-:Y:S02]  /*1240*/  @UP0 USHF.R.U32.HI UR5, URZ, UR4, UR10 ;  /* 0x00000004ff050299 */ /* 0x000fe4000801160a */
[----:B------:R-:W-:Y:S02]  /*1250*/  UIMAD.WIDE.U32 UR24, UR20, UR15, URZ ;  /* 0x0000000f141872a5 */ /* 0x000fe4000f8e00ff */
[----:B------:R-:W-:-:S02]  /*1260*/  UIMAD.WIDE.U32 UR10, UR5, UR8, URZ ;  /* 0x00000008050a72a5 */ /* 0x000fc4000f8e00ff */
[----:B------:R-:W-:Y:S02]  /*1270*/  @UP1 USHF.R.U32.HI UR6, URZ, UR13, UR22 ;  /* 0x0000000dff061299 */ /* 0x000fe40008011616 */
[----:B------:R-:W-:Y:S02]  /*1280*/  UIMAD.WIDE.U32 UR18, UR16, UR12, URZ ;  /* 0x0000000c101272a5 */ /* 0x000fe4000f8e00ff */
[----:B------:R-:W-:Y:S01]  /*1290*/  UIMAD.WIDE.U32 UR22, UR6, UR8, URZ ;  /* 0x00000008061672a5 */ /* 0x000fe2000f8e00ff */
[----:B------:R-:W-:Y:S01]  /*12a0*/  UMOV UR24, UR25 ;  /* 0x0000001900187c82 */ /* 0x000fe20008000000 */
[----:B------:R-:W-:Y:S01]  /*12b0*/  UMOV UR10, UR11 ;  /* 0x0000000b000a7c82 */ /* 0x000fe20008000000 */
[----:B------:R-:W-:Y:S02]  /*12c0*/  USHF.R.U32.HI UR24, URZ, UR4, UR24 ;  /* 0x00000004ff187299 */ /* 0x000fe40008011618 */
[----:B------:R-:W-:Y:S02]  /*12d0*/  @UP2 USHF.R.U32.HI UR5, URZ, UR9, UR10 ;  /* 0x00000009ff052299 */ /* 0x000fe4000801160a */
[----:B------:R-:W-:Y:S01]  /*12e0*/  UMOV UR7, UR23 ;  /* 0x0000001700077c82 */ /* 0x000fe20008000000 */
[----:B------:R-:W-:Y:S01]  /*12f0*/  UMOV UR18, UR19 ;  /* 0x0000001300127c82 */ /* 0x000fe20008000000 */
[----:B------:R-:W-:-:S02]  /*1300*/  @UP2 USHF.R.U32.HI UR6, URZ, UR9, UR7 ;  /* 0x00000009ff062299 */ /* 0x000fc40008011607 */
[----:B------:R-:W-:Y:S02]  /*1310*/  USHF.R.U32.HI UR13, URZ, UR13, UR18 ;  /* 0x0000000dff0d7299 */ /* 0x000fe40008011612 */
[----:B------:R-:W-:Y:S02]  /*1320*/  USEL UR4, UR20, UR24, !UP0 ;  /* 0x0000001814047287 */ /* 0x000fe4000c000000 */
[----:B------:R-:W-:Y:S02]  /*1330*/  UIMAD UR7, UR5, UR21, URZ ;  /* 0x00000015050772a4 */ /* 0x000fe4000f8e02ff */
[----:B------:R-:W-:Y:S02]  /*1340*/  USEL UR5, UR16, UR13, !UP1 ;  /* 0x0000000d10057287 */ /* 0x000fe4000c800000 */
[----:B------:R-:W-:Y:S02]  /*1350*/  UIMAD UR12, UR6, UR21, URZ ;  /* 0x00000015060c72a4 */ /* 0x000fe4000f8e02ff */
[----:B------:R-:W-:-:S02]  /*1360*/  UISETP.GE.AND UP0, UPT, UR4, UR7, UPT ;  /* 0x000000070400728c */ /* 0x000fc4000bf06270 */
[----:B------:R-:W-:Y:S02]  /*1370*/  UIMAD.WIDE.U32 UR10, UR4, UR8, URZ ;  /* 0x00000008040a72a5 */ /* 0x000fe4000f8e00ff */
[----:B------:R-:W-:Y:S02]  /*1380*/  UISETP.GE.OR UP0, UPT, UR5, UR12, UP0 ;  /* 0x0000000c0500728c */ /* 0x000fe40008706670 */
[----:B------:R-:W-:Y:S02]  /*1390*/  UIMAD.WIDE.U32 UR12, UR5, UR8, URZ ;  /* 0x00000008050c72a5 */ /* 0x000fe4000f8e00ff */
[----:B------:R-:W-:Y:S01]  /*13a0*/  UIADD3 UR10, UPT, UPT, -UR4, URZ, URZ ;  /* 0x000000ff040a7290 */ /* 0x000fe2000fffe1ff */
[----:B------:R-:W-:Y:S01]  /*13b0*/  UMOV UR8, UR11 ;  /* 0x0000000b00087c82 */ /* 0x000fe20008000000 */
[----:B------:R-:W-:Y:S02]  /*13c0*/  UIADD3 UR11, UPT, UPT, -UR5, URZ, URZ ;  /* 0x000000ff050b7290 */ /* 0x000fe4000fffe1ff */
[----:B------:R-:W-:-:S03]  /*13d0*/  USHF.R.U32.HI UR8, URZ, UR9, UR8 ;  /* 0x00000009ff087299 */ /* 0x000fc60008011608 */
[----:B------:R-:W-:Y:S01]  /*13e0*/  @!UP0 UMOV UR7, UR13 ;  /* 0x0000000d00078c82 */ /* 0x000fe20008000000 */
[----:B------:R-:W-:Y:S02]  /*13f0*/  UIMAD UR20, UR14, UR10, UR20 ;  /* 0x0000000a0e1472a4 */ /* 0x000fe4000f8e0214 */
[----:B------:R-:W-:Y:S02]  /*1400*/  USEL UR8, UR4, UR8, !UP2 ;  /* 0x0000000804087287 */ /* 0x000fe4000d000000 */
[----:B------:R-:W-:Y:S02]  /*1410*/  @!UP0 USHF.R.U32.HI UR7, URZ, UR9, UR7 ;  /* 0x00000009ff078299 */ /* 0x000fe40008011607 */
[----:B------:R-:W-:Y:S02]  /*1420*/  UIADD3 UR9, UPT, UPT, -UR8, URZ, URZ ;  /* 0x000000ff08097290 */ /* 0x000fe4000fffe1ff */
[----:B------:R-:W-:Y:S02]  /*1430*/  @!UP0 USEL UR7, UR5, UR7, !UP2 ;  /* 0x0000000705078287 */ /* 0x000fe4000d000000 */
[----:B------:R-:W-:-:S02]  /*1440*/  UIMAD UR9, UR21, UR9, UR4 ;  /* 0x00000009150972a4 */ /* 0x000fc4000f8e0204 */
[----:B------:R-:W-:Y:S02]  /*1450*/  @!UP0 UIADD3 UR8, UPT, UPT, UR8, -UR7, URZ ;  /* 0x8000000708088290 */ /* 0x000fe4000fffe0ff */
[----:B------:R-:W-:Y:S02]  /*1460*/  @!UP0 UIMAD UR6, UR9, UR6, UR7 ;  /* 0x00000006090682a4 */ /* 0x000fe4000f8e0207 */
[----:B------:R-:W-:Y:S02]  /*1470*/  @!UP0 UIMAD UR4, UR8, UR21, UR5 ;  /* 0x00000015080482a4 */ /* 0x000fe4000f8e0205 */
[----:B------:R-:W-:Y:S02]  /*1480*/  UIMAD UR16, UR27, UR11, UR16 ;  /* 0x0000000b1b1072a4 */ /* 0x000fe4000f8e0210 */
[----:B------:R-:W-:Y:S01]  /*1490*/  UIMAD UR20, UR4, UR14, UR20 ;  /* 0x0000000e041472a4 */ /* 0x000fe2000f8e0214 */
[----:B------:R-:W-:Y:S02]  /*14a0*/  @!UP0 UMOV UR5, UR6 ;  /* 0x0000000600058c82 */ /* 0x000fe40008000000 */
[----:B------:R-:W-:-:S12]  /*14b0*/  UIMAD UR16, UR5, UR27, UR16 ;  /* 0x0000001b051072a4 */ /* 0x000fd8000f8e0210 */
.L_x_18:
[----:B------:R-:W-:Y:S02]  /*14c0*/  UISETP.NE.AND UP1, UPT, UR28, 0x1, UPT ;  /* 0x000000011c00788c */ /* 0x000fe4000bf25270 */
[----:B------:R-:W-:Y:S02]  /*14d0*/  UISETP.NE.AND UP0, UPT, UR17, 0x2, UPT ;  /* 0x000000021100788c */ /* 0x000fe4000bf05270 */
[----:B------:R-:W-:-:S05]  /*14e0*/  ULOP3.LUT UR24, UR26, 0x1000, URZ, 0xc0, !UPT ;  /* 0x000010001a187892 */ /* 0x000fca000f8ec0ff */
[----:B------:R-:W-:Y:S07]  /*14f0*/  BRA.U UP1, `(.L_x_19) ;  /* 0x0000000101447547 */ /* 0x000fee000b800000 */
[----:B------:R-:W1:Y:S01]  /*1500*/  LDCU.128 UR8, c[0x0][0xb10] ;  /* 0x00016200ff0877ac */ /* 0x000e620008000c00 */
[----:B------:R-:W2:Y:S01]  /*1510*/  LDCU UR12, c[0x0][0xb0c] ;  /* 0x00016180ff0c77ac */ /* 0x000ea20008000800 */
[----:B------:R-:W3:Y:S01]  /*1520*/  LDCU UR13, c[0x0][0xb20] ;  /* 0x00016400ff0d77ac */ /* 0x000ee20008000800 */
[----:B-1----:R-:W-:Y:S02]  /*1530*/  UIMAD.WIDE.U32 UR6, UR16, UR8, URZ ;  /* 0x00000008100672a5 */ /* 0x002fe4000f8e00ff */
[----:B------:R-:W-:Y:S02]  /*1540*/  UIMAD.WIDE.U32 UR4, UR20, UR11, URZ ;  /* 0x0000000b140472a5 */ /* 0x000fe4000f8e00ff */
[----:B--2---:R-:W-:Y:S02]  /*1550*/  UISETP.NE.AND UP2, UPT, UR12, 0x1, UPT ;  /* 0x000000010c00788c */ /* 0x004fe4000bf45270 */
[----:B------:R-:W-:Y:S01]  /*1560*/  UISETP.NE.AND UP1, UPT, UR10, 0x1, UPT ;  /* 0x000000010a00788c */ /* 0x000fe2000bf25270 */
[----:B------:R-:W-:-:S02]  /*1570*/  UMOV UR6, UR7 ;  /* 0x0000000700067c82 */ /* 0x000fc40008000000 */
[----:B------:R-:W-:Y:S01]  /*1580*/  UMOV UR4, UR5 ;  /* 0x0000000500047c82 */ /* 0x000fe20008000000 */
[----:B------:R-:W-:Y:S02]  /*1590*/  USHF.R.U32.HI UR6, URZ, UR9, UR6 ;  /* 0x00000009ff067299 */ /* 0x000fe40008011606 */
[----:B---3--:R-:W-:Y:S02]  /*15a0*/  USHF.R.U32.HI UR4, URZ, UR13, UR4 ;  /* 0x0000000dff047299 */ /* 0x008fe40008011604 */
[----:B------:R-:W-:Y:S02]  /*15b0*/  USEL UR5, UR16, UR6, !UP2 ;  /* 0x0000000610057287 */ /* 0x000fe4000d000000 */
[----:B------:R-:W-:-:S04]  /*15c0*/  USEL UR4, UR20, UR4, !UP1 ;  /* 0x0000000414047287 */ /* 0x000fc8000c800000 */
[----:B------:R-:W-:Y:S02]  /*15d0*/  UIADD3 UR6, UPT, UPT, UR5, -UR4, URZ ;  /* 0x8000000405067290 */ /* 0x000fe4000fffe0ff */
[----:B------:R-:W-:Y:S02]  /*15e0*/  UIADD3 UR4, UPT, UPT, -UR5, UR4, URZ ;  /* 0x0000000405047290 */ /* 0x000fe4000fffe1ff */
[----:B------:R-:W-:Y:S02]  /*15f0*/  UIMAD UR20, UR6, UR10, UR20 ;  /* 0x0000000a061472a4 */ /* 0x000fe4000f8e0214 */
[----:B------:R-:W-:-:S12]  /*1600*/  UIMAD UR16, UR4, UR12, UR16 ;  /* 0x0000000c041072a4 */ /* 0x000fd8000f8e0210 */
.L_x_19:
[----:B------:R-:W-:Y:S05]  /*1610*/  BRA.U !UP5, `(.L_x_20) ;  /* 0x000000010d0c7547 */ /* 0x000fea000b800000 */
[----:B------:R-:W-:Y:S01]  /*1620*/  UCGABAR_WAIT ;  /* 0x0000000000007dc7 */ /* 0x000fe20008000000 */
[----:B------:R-:W-:Y:S01]  /*1630*/  CCTL.IVALL ;  /* 0x00000000ff00798f */ /* 0x000fe20002000000 */
[----:B------:R-:W-:Y:S05]  /*1640*/  BRA `(.L_x_21) ;  /* 0x0000000000047947 */ /* 0x000fea0003800000 */
.L_x_20:
[----:B------:R-:W-:Y:S06]  /*1650*/  BAR.SYNC.DEFER_BLOCKING 0x0 ;  /* 0x0000000000007b1d */ /* 0x000fec0000010000 */
.L_x_21:
[----:B------:R-:W-:Y:S05]  /*1660*/  BRA.U UP0, `(.L_x_22) ;  /* 0x0000001100c47547 */ /* 0x000fea000b800000 */
[----:B------:R-:W1:Y:S01]  /*1670*/  LDCU UR6, c[0x0][0x38c] ;  /* 0x00007180ff0677ac */ /* 0x000e620008000800 */
[----:B------:R-:W-:Y:S01]  /*1680*/  PLOP3.LUT P1, PT, PT, PT, UP3, 0x80, 0x8 ;  /* 0x000000000008781c */ /* 0x000fe20003f2f038 */
[----:B------:R-:W-:Y:S01]  /*1690*/  IMAD.MOV.U32 R12, RZ, RZ, 0x1 ;  /* 0x00000001ff0c7424 */ /* 0x000fe200078e00ff */
[----:B------:R-:W-:Y:S01]  /*16a0*/  ISETP.EQ.OR P2, PT, R0, RZ, P3 ;  /* 0x000000ff0000720c */ /* 0x000fe20001f42670 */
[----:B------:R-:W-:Y:S01]  /*16b0*/  UISETP.NE.AND UP1, UPT, UR17, URZ, UPT ;  /* 0x000000ff1100728c */ /* 0x000fe2000bf25270 */
[----:B------:R-:W-:Y:S02]  /*16c0*/  PLOP3.LUT P1, PT, P1, PT, PT, 0x8, 0x80 ;  /* 0x000000000080781c */ /* 0x000fe40000f2e170 */
[----:B------:R-:W-:Y:S01]  /*16d0*/  CS2R R10, SRZ ;  /* 0x00000000000a7805 */ /* 0x000fe2000001ff00 */
[----:B------:R-:W-:Y:S01]  /*16e0*/  IMAD.MOV.U32 R9, RZ, RZ, RZ ;  /* 0x000000ffff097224 */ /* 0x000fe200078e00ff */
[----:B------:R-:W2:Y:S01]  /*16f0*/  LDCU UR39, c[0x0][0x370] ;  /* 0x00006e00ff2777ac */ /* 0x000ea20008000800 */
[----:B------:R-:W-:Y:S01]  /*1700*/  IMAD.MOV.U32 R8, RZ, RZ, 0x1 ;  /* 0x00000001ff087424 */ /* 0x000fe200078e00ff */
[----:B------:R-:W-:Y:S01]  /*1710*/  USEL UR25, UR43, 0x2, UP1 ;  /* 0x000000022b197887 */ /* 0x000fe20008800000 */
[----:B------:R-:W3:Y:S01]  /*1720*/  LDCU.64 UR28, c[0x0][0x348] ;  /* 0x00006900ff1c77ac */ /* 0x000ee20008000a00 */
[----:B-1----:R-:W-:-:S02]  /*1730*/  UIADD3 UR5, UPT, UPT, UR6, 0x7f, URZ ;  /* 0x0000007f06057890 */ /* 0x002fc4000fffe0ff */
[----:B------:R-:W-:Y:S02]  /*1740*/  USHF.R.U32.HI UR44, URZ, 0x7, UR24 ;  /* 0x00000007ff2c7899 */ /* 0x000fe40008011618 */
[----:B------:R-:W-:Y:S02]  /*1750*/  USHF.R.S32.HI UR4, URZ, 0x1f, UR5 ;  /* 0x0000001fff047899 */ /* 0x000fe40008011405 */
[----:B------:R-:W-:Y:S02]  /*1760*/  UIADD3 UR46, UPT, UPT, UR6, 0xfe, URZ ;  /* 0x000000fe062e7890 */ /* 0x000fe4000fffe0ff */
[----:B------:R-:W-:Y:S01]  /*1770*/  ULEA.HI UR4, UR4, UR5, URZ, 0x7 ;  /* 0x0000000504047291 */ /* 0x000fe2000f8f38ff */
[----:B------:R-:W1:Y:S03]  /*1780*/  LDCU UR38, c[0x0][0x374] ;  /* 0x00006e80ff2677ac */ /* 0x000e660008000800 */
[----:B------:R-:W-:-:S02]  /*1790*/  USHF.R.S32.HI UR41, URZ, 0x7, UR4 ;  /* 0x00000007ff297899 */ /* 0x000fc40008011404 */
[----:B------:R-:W-:Y:S02]  /*17a0*/  UIADD3 UR4, UPT, UPT, UR6, -0x1, URZ ;  /* 0xffffffff06047890 */ /* 0x000fe4000fffe0ff */
[----:B------:R-:W-:Y:S02]  /*17b0*/  UISETP.LT.U32.AND UP0, UPT, UR41, 0x4, UPT ;  /* 0x000000042900788c */ /* 0x000fe4000bf01070 */
[----:B------:R-:W-:Y:S02]  /*17c0*/  UISETP.GE.U32.AND UP2, UPT, UR4, -0xff, UPT ;  /* 0xffffff010400788c */ /* 0x000fe4000bf46070 */
[----:B------:R-:W-:Y:S01]  /*17d0*/  USEL UR40, UR41, 0x4, UP0 ;  /* 0x0000000429287887 */ /* 0x000fe20008000000 */
[----:B------:R-:W-:-:S03]  /*17e0*/  UMOV UR5, URZ ;  /* 0x000000ff00057c82 */ /* 0x000fc60008000000 */
[----:B------:R-:W-:Y:S02]  /*17f0*/  UIADD3 UR21, UPT, UPT, UR40, -0x1, URZ ;  /* 0xffffffff28157890 */ /* 0x000fe4000fffe0ff */
[----:B------:R-:W-:-:S03]  /*1800*/  UIADD3 UR43, UPT, UPT, UR41, -UR40, URZ ;  /* 0x80000028292b7290 */ /* 0x000fc6000fffe0ff */
[----:B------:R-:W-:-:S04]  /*1810*/  @UP2 UIADD3 UR21, UPT, UPT, UR40, URZ, URZ ;  /* 0x000000ff28152290 */ /* 0x000fc8000fffe0ff */
[----:B-123--:R-:W-:-:S12]  /*1820*/  UIADD3 UR21, UPT, UPT, UR21, 0x1, URZ ;  /* 0x0000000115157890 */ /* 0x00efd8000fffe0ff */
.L_x_42:
[----:B------:R-:W-:Y:S01]  /*1830*/  UISETP.NE.AND UP0, UPT, UR45, URZ, UPT ;  /* 0x000000ff2d00728c */ /* 0x000fe2000bf05270 */
[----:B------:R-:W1:Y:S08]  /*1840*/  S2UR UR45, SR_CgaCtaId ;  /* 0x00000000002d79c3 */ /* 0x000e700000008800 */
[----:B------:R-:W-:Y:S05]  /*1850*/  BRA.U UP0, `(.L_x_23) ;  /* 0x0000000100347547 */ /* 0x000fea000b800000 */
[----:B------:R-:W2:Y:S01]  /*1860*/  S2R R0, SR_CgaCtaId ;  /* 0x0000000000007919 */ /* 0x000ea20000008800 */
[----:B------:R-:W-:-:S04]  /*1870*/  MOV R2, 0x400 ;  /* 0x0000040000027802 */ /* 0x000fc80000000f00 */
[----:B--2---:R-:W-:Y:S02]  /*1880*/  LEA R0, R0, R2, 0x18 ;  /* 0x0000000200007211 */ /* 0x004fe400078ec0ff */
[----:B------:R-:W-:-:S03]  /*1890*/  SHF.L.U32 R2, R8, 0x1f, RZ ;  /* 0x0000001f08027819 */ /* 0x000fc600000006ff */
[----:B------:R-:W-:-:S04]  /*18a0*/  IMAD R0, R9, 0x8, R0 ;  /* 0x0000000809007824 */ /* 0x000fc800078e0200 */
[----:B------:R-:W2:Y:S02]  /*18b0*/  SYNCS.PHASECHK.TRANS64.TRYWAIT P0, [R0+URZ+0x100], R2 ;  /* 0x00010002000075a7 */ /* 0x000ea400080011ff */
[----:B--2---:R-:W-:Y:S05]  /*18c0*/  @!P0 BRA `(.L_x_24) ;  /* 0x0000007c00a88947 */ /* 0x004fea0003800000 */
.L_x_132:
[----:B------:R-:W-:Y:S01]  /*18d0*/  VIADD R9, R9, 0x1 ;  /* 0x0000000109097836 */ /* 0x000fe20000000000 */
[----:B------:R2:W-:Y:S04]  /*18e0*/  SYNCS.ARRIVE.TRANS64.A1T0 RZ, [R0+URZ+0xf0], RZ ;  /* 0x0000f0ff00ff79a7 */ /* 0x0005e800081000ff */
[----:B------:R-:W-:-:S04]  /*18f0*/  ISETP.NE.AND P0, PT, R9, 0x2, PT ;  /* 0x000000020900780c */ /* 0x000fc80003f05270 */
[----:B------:R-:W-:Y:S02]  /*1900*/  SEL R9, R9, RZ, P0 ;  /* 0x000000ff09097207 */ /* 0x000fe40000000000 */
[----:B--2---:R-:W-:-:S04]  /*1910*/  SEL R0, RZ, 0x1, P0 ;  /* 0x00000001ff007807 */ /* 0x004fc80000000000 */
[----:B------:R-:W-:-:S07]  /*1920*/  LOP3.LUT R8, R8, R0, RZ, 0x3c, !PT ;  /* 0x0000000008087212 */ /* 0x000fce00078e3cff */
.L_x_23:
[----:B------:R-:W-:Y:S01]  /*1930*/  UMOV UR6, 0x400 ;  /* 0x0000040000067882 */ /* 0x000fe20000000000 */
[----:B------:R-:W-:Y:S01]  /*1940*/  SHF.L.U32 R0, R12, 0x1f, RZ ;  /* 0x0000001f0c007819 */ /* 0x000fe200000006ff */
[----:B-1----:R-:W-:Y:S02]  /*1950*/  ULEA UR6, UR45, UR6, 0x18 ;  /* 0x000000062d067291 */ /* 0x002fe4000f8ec0ff */
[----:B------:R-:W-:Y:S02]  /*1960*/  UISETP.GE.U32.AND UP0, UPT, UR46, 0xff, UPT ;  /* 0x000000ff2e00788c */ /* 0x000fe4000bf06070 */
[----:B------:R-:W-:Y:S02]  /*1970*/  ULEA UR4, UR5, UR6, 0x3 ;  /* 0x0000000605047291 */ /* 0x000fe4000f8e18ff */
[----:B------:R-:W-:Y:S02]  /*1980*/  USHF.L.U32 UR11, UR20, 0x8, URZ ;  /* 0x00000008140b7899 */ /* 0x000fe400080006ff */
[----:B------:R-:W-:Y:S01]  /*1990*/  ULEA UR35, UR16, UR44, 0x6 ;  /* 0x0000002c10237291 */ /* 0x000fe2000f8e30ff */
[----:B------:R-:W-:-:S04]  /*19a0*/  UMOV UR13, URZ ;  /* 0x000000ff000d7c82 */ /* 0x000fc80008000000 */
[----:B------:R1:W2:Y:S01]  /*19b0*/  SYNCS.PHASECHK.TRANS64.TRYWAIT P0, [UR4+0x20], R0 ;  /* 0x00002000ff0075a7 */ /* 0x0002a20008001104 */
[----:B------:R-:W-:Y:S06]  /*19c0*/  BRA.U !UP0, `(.L_x_25) ;  /* 0x0000000108bc7547 */ /* 0x000fec000b800000 */
[----:B------:R-:W-:Y:S01]  /*19d0*/  UMOV UR7, URZ ;  /* 0x000000ff00077c82 */ /* 0x000fe20008000000 */
[----:B------:R-:W-:-:S05]  /*19e0*/  UMOV UR4, UR5 ;  /* 0x0000000500047c82 */ /* 0x000fca0008000000 */
.L_x_31:
[----:B------:R-:W-:Y:S01]  /*19f0*/  ULEA UR33, UR4, UR6, 0x3 ;  /* 0x0000000604217291 */ /* 0x000fe2000f8e18ff */
[----:B--2---:R-:W-:Y:S01]  /*1a00*/  @!P3 MOV R2, 0xa000 ;  /* 0x0000a0000002b802 */ /* 0x004fe20000000f00 */
[----:B--2-4-:R-:W-:Y:S10]  /*1a10*/  @P0 BRA `(.L_x_26) ;  /* 0x00000000000c0947 */ /* 0x014ff40003800000 */
[----:B------:R-:W-:-:S04]  /*1a20*/  SHF.L.U32 R3, R12, 0x1f, RZ ;  /* 0x0000001f0c037819 */ /* 0x000fc800000006ff */
[----:B------:R-:W2:Y:S02]  /*1a30*/  SYNCS.PHASECHK.TRANS64.TRYWAIT P0, [UR33+0x20], R3 ;  /* 0x00002003ff0075a7 */ /* 0x000ea40008001121 */
[----:B--2---:R-:W-:Y:S05]  /*1a40*/  @!P0 BRA `(.L_x_27) ;  /* 0x0000007c005c8947 */ /* 0x004fea0003800000 */
.L_x_26:
[----:B------:R2:W-:Y:S01]  /*1a50*/  @!P3 SYNCS.ARRIVE.TRANS64 RZ, [UR33], R2 ;  /* 0x00000002ffffb9a7 */ /* 0x0005e20008000021 */
[----:B------:R-:W-:-:S04]  /*1a60*/  ULOP3.LUT UR5, UR25, 0x2, URZ, 0xfc, !UPT ;  /* 0x0000000219057892 */ /* 0x000fc8000f8efcff */
[----:B------:R-:W-:-:S09]  /*1a70*/  UISETP.NE.AND UP0, UPT, UR5, 0x2, UPT ;  /* 0x000000020500788c */ /* 0x000fd2000bf05270 */
[----:B------:R-:W-:Y:S05]  /*1a80*/  BRA.U UP0, `(.L_x_28) ;  /* 0x0000000100047547 */ /* 0x000fea000b800000 */
[----:B------:R-:W-:Y:S05]  /*1a90*/  BPT.TRAP 0x1 ;  /* 0x000000040000795c */ /* 0x000fea0000300000 */
.L_x_28:
[----:B------:R-:W-:Y:S04]  /*1aa0*/  BSSY.RECONVERGENT B0, `(.L_x_29) ;  /* 0x0000003000007945 */ /* 0x000fe80003800200 */
[----:B------:R-:W-:Y:S05]  /*1ab0*/  @P2 BRA `(.L_x_30) ;  /* 0x0000000000042947 */ /* 0x000fea0003800000 */
[----:B------:R-:W-:Y:S05]  /*1ac0*/  BPT.TRAP 0x1 ;  /* 0x000000040000795c */ /* 0x000fea0000300000 */
.L_x_30:
[----:B------:R-:W-:Y:S05]  /*1ad0*/  BSYNC.RECONVERGENT B0 ;  /* 0x0000000000007941 */ /* 0x000fea0003800200 */
.L_x_29:
[----:B------:R-:W-:Y:S02]  /*1ae0*/  UIADD3 UR5, UPT, UPT, UR4, 0x1, URZ ;  /* 0x0000000104057890 */ /* 0x000fe4000fffe0ff */
[----:B------:R-:W-:Y:S02]  /*1af0*/  ULEA UR32, UR4, UR24, 0xd ;  /* 0x0000001804207291 */ /* 0x000fe4000f8e68ff */
[----:B------:R-:W-:Y:S02]  /*1b00*/  UISETP.NE.AND UP0, UPT, UR5, 0x4, UPT ;  /* 0x000000040500788c */ /* 0x000fe4000bf05270 */
[----:B------:R-:W-:Y:S02]  /*1b10*/  UIADD3 UR16, UP1, UPT, UR28, 0x80, URZ ;  /* 0x000000801c107890 */ /* 0x000fe4000ff3e0ff */
[----:B------:R-:W-:Y:S02]  /*1b20*/  USEL UR9, URZ, 0x1, UP0 ;  /* 0x00000001ff097887 */ /* 0x000fe40008000000 */
[----:B------:R-:W-:-:S02]  /*1b30*/  USEL UR5, UR5, URZ, UP0 ;  /* 0x000000ff05057287 */ /* 0x000fc40008000000 */
[----:B------:R-:W-:Y:S02]  /*1b40*/  UIADD3 UR14, UP0, UPT, UR28, 0x180, URZ ;  /* 0x000001801c0e7890 */ /* 0x000fe4000ff1e0ff */
[----:B------:R-:W-:Y:S01]  /*1b50*/  ULEA UR8, UR5, UR6, 0x3 ;  /* 0x0000000605087291 */ /* 0x000fe2000f8e18ff */
[----:B------:R-:W-:Y:S01]  /*1b60*/  LOP3.LUT R12, R12, UR9, RZ, 0x3c, !PT ;  /* 0x000000090c0c7c12 */ /* 0x000fe2000f8e3cff */
[----:B------:R-:W-:Y:S02]  /*1b70*/  USHF.L.U32 UR34, UR7, 0x7, URZ ;  /* 0x0000000707227899 */ /* 0x000fe400080006ff */
[----:B------:R-:W-:Y:S01]  /*1b80*/  UIADD3.X UR17, UPT, UPT, URZ, UR29, URZ, UP1, !UPT ;  /* 0x0000001dff117290 */ /* 0x000fe20008ffe4ff */
[----:B-1----:R-:W-:Y:S01]  /*1b90*/  SHF.L.U32 R0, R12, 0x1f, RZ ;  /* 0x0000001f0c007819 */ /* 0x002fe200000006ff */
[----:B------:R-:W-:Y:S02]  /*1ba0*/  UIADD3 UR32, UPT, UPT, UR6, 0x6400, UR32 ;  /* 0x0000640006207890 */ /* 0x000fe4000fffe020 */
[----:B------:R-:W-:Y:S01]  /*1bb0*/  UIADD3.X UR15, UPT, UPT, URZ, UR29, URZ, UP0, !UPT ;  /* 0x0000001dff0f7290 */ /* 0x000fe200087fe4ff */
[----:B------:R3:W4:Y:S01]  /*1bc0*/  SYNCS.PHASECHK.TRANS64.TRYWAIT P0, [UR8+0x20], R0 ;  /* 0x00002000ff0075a7 */ /* 0x0007220008001108 */
[----:B------:R-:W-:Y:S01]  /*1bd0*/  ULEA UR8, UR4, UR6, 0xf ;  /* 0x0000000604087291 */ /* 0x000fe2000f8e78ff */
[----:B------:R-:W-:Y:S01]  /*1be0*/  UMOV UR13, 0x30000 ;  /* 0x00030000000d7882 */ /* 0x000fe20000000000 */
[----:B------:R-:W-:-:S02]  /*1bf0*/  UMOV UR18, 0x0 ;  /* 0x0000000000127882 */ /* 0x000fc40000000000 */
[----:B------:R-:W-:Y:S01]  /*1c00*/  UIADD3 UR8, UPT, UPT, UR8, 0xe400, URZ ;  /* 0x0000e40008087890 */ /* 0x000fe2000fffe0ff */
[----:B------:R-:W-:Y:S01]  /*1c10*/  UMOV UR19, 0x10000000 ;  /* 0x1000000000137882 */ /* 0x000fe20000000000 */
[----:B------:R-:W-:Y:S01]  /*1c20*/  UMOV UR12, UR36 ;  /* 0x00000024000c7c82 */ /* 0x000fe20008000000 */
[----:B------:R-:W-:Y:S01]  /*1c30*/  UMOV UR9, UR33 ;  /* 0x0000002100097c82 */ /* 0x000fe20008000000 */
[----:B------:R-:W-:Y:S01]  /*1c40*/  UMOV UR10, UR34 ;  /* 0x00000022000a7c82 */ /* 0x000fe20008000000 */
[----:B------:R1:W-:Y:S01]  /*1c50*/  UTMALDG.3D.MULTICAST [UR32], [UR16], UR13, desc[UR18] ;  /* 0x00001220100073b4 */ /* 0x0003e2000801180d */
[----:B------:R-:W-:Y:S01]  /*1c60*/  UIADD3 UR7, UPT, UPT, UR7, 0x1, URZ ;  /* 0x0000000107077890 */ /* 0x000fe2000fffe0ff */
[----:B------:R-:W-:-:S03]  /*1c70*/  UMOV UR4, UR5 ;  /* 0x0000000500047c82 */ /* 0x000fc60008000000 */
[----:B------:R-:W-:Y:S01]  /*1c80*/  UISETP.NE.AND UP0, UPT, UR7, UR21, UPT ;  /* 0x000000150700728c */ /* 0x000fe2000bf05270 */
[----:B------:R3:W-:Y:S01]  /*1c90*/  UTMALDG.3D [UR8], [UR14], desc[UR18] ;  /* 0x000012080e0075b4 */ /* 0x0007e20008011000 */
[----:B-1----:R-:W-:-:S07]  /*1ca0*/  UMOV UR13, UR21 ;  /* 0x00000015000d7c82 */ /* 0x002fce0008000000 */
[----:B---3--:R-:W-:Y:S05]  /*1cb0*/  BRA.U UP0, `(.L_x_31) ;  /* 0xfffffffd004c7547 */ /* 0x008fea000b83ffff */
.L_x_25:
[----:B------:R-:W-:Y:S01]  /*1cc0*/  ULEA UR4, UR5, UR6, 0x3 ;  /* 0x0000000605047291 */ /* 0x000fe2000f8e18ff */
[----:B-1----:R-:W-:Y:S01]  /*1cd0*/  SHF.L.U32 R0, R12, 0x1f, RZ ;  /* 0x0000001f0c007819 */ /* 0x002fe200000006ff */
[----:B------:R-:W-:Y:S01]  /*1ce0*/  @!P1 SYNCS.ARRIVE.TRANS64.A1T0 RZ, [UR6+0x88], RZ ;  /* 0x000088ffffff99a7 */ /* 0x000fe20008100006 */
[----:B------:R-:W-:-:S06]  /*1cf0*/  UISETP.GT.AND UP0, UPT, UR41, UR40, UPT ;  /* 0x000000282900728c */ /* 0x000fcc000bf04270 */
[----:B--2-4-:R1:W2:Y:S03]  /*1d00*/  SYNCS.PHASECHK.TRANS64.TRYWAIT P0, [UR4+0x20], R0 ;  /* 0x00002000ff0075a7 */ /* 0x0142a60008001104 */
[----:B------:R-:W-:Y:S05]  /*1d10*/  BRA.U !UP0, `(.L_x_32) ;  /* 0x0000000108c07547 */ /* 0x000fea000b800000 */
[----:B------:R-:W-:Y:S01]  /*1d20*/  UIADD3 UR26, UPT, UPT, UR43, UR13, URZ ;  /* 0x0000000d2b1a7290 */ /* 0x000fe2000fffe0ff */
[----:B------:R-:W-:-:S11]  /*1d30*/  UMOV UR4, UR5 ;  /* 0x0000000500047c82 */ /* 0x000fd60008000000 */
.L_x_38:
[----:B------:R-:W-:Y:S01]  /*1d40*/  ULEA UR17, UR4, UR6, 0x3 ;  /* 0x0000000604117291 */ /* 0x000fe2000f8e18ff */
[----:B--2---:R-:W-:Y:S01]  /*1d50*/  @!P3 MOV R2, 0xa000 ;  /* 0x0000a0000002b802 */ /* 0x004fe20000000f00 */
[----:B--2-4-:R-:W-:Y:S10]  /*1d60*/  @P0 BRA `(.L_x_33) ;  /* 0x00000000000c0947 */ /* 0x014ff40003800000 */
[----:B------:R-:W-:-:S04]  /*1d70*/  SHF.L.U32 R3, R12, 0x1f, RZ ;  /* 0x0000001f0c037819 */ /* 0x000fc800000006ff */
[----:B------:R-:W2:Y:S02]  /*1d80*/  SYNCS.PHASECHK.TRANS64.TRYWAIT P0, [UR17+0x20], R3 ;  /* 0x00002003ff0075a7 */ /* 0x000ea40008001111 */
[----:B--2---:R-:W-:Y:S05]  /*1d90*/  @!P0 BRA `(.L_x_34) ;  /* 0x0000007800a08947 */ /* 0x004fea0003800000 */
.L_x_33:
[----:B------:R2:W-:Y:S01]  /*1da0*/  @!P3 SYNCS.ARRIVE.TRANS64 RZ, [UR17], R2 ;  /* 0x00000002ffffb9a7 */ /* 0x0005e20008000011 */
[----:B------:R-:W-:-:S04]  /*1db0*/  ULOP3.LUT UR5, UR25, 0x2, URZ, 0xfc, !UPT ;  /* 0x0000000219057892 */ /* 0x000fc8000f8efcff */
[----:B------:R-:W-:-:S09]  /*1dc0*/  UISETP.NE.AND UP0, UPT, UR5, 0x2, UPT ;  /* 0x000000020500788c */ /* 0x000fd2000bf05270 */
[----:B------:R-:W-:Y:S05]  /*1dd0*/  BRA.U UP0, `(.L_x_35) ;  /* 0x0000000100047547 */ /* 0x000fea000b800000 */
[----:B------:R-:W-:Y:S05]  /*1de0*/  BPT.TRAP 0x1 ;  /* 0x000000040000795c */ /* 0x000fea0000300000 */
.L_x_35:
[----:B------:R-:W-:Y:S04]  /*1df0*/  BSSY.RECONVERGENT B0, `(.L_x_36) ;  /* 0x0000003000007945 */ /* 0x000fe80003800200 */
[----:B------:R-:W-:Y:S05]  /*1e00*/  @P2 BRA `(.L_x_37) ;  /* 0x0000000000042947 */ /* 0x000fea0003800000 */
[----:B------:R-:W-:Y:S05]  /*1e10*/  BPT.TRAP 0x1 ;  /* 0x000000040000795c */ /* 0x000fea0000300000 */
.L_x_37:
[----:B------:R-:W-:Y:S05]  /*1e20*/  BSYNC.RECONVERGENT B0 ;  /* 0x0000000000007941 */ /* 0x000fea0003800200 */
.L_x_36:
[----:B------:R-:W-:Y:S02]  /*1e30*/  UIADD3 UR5, UPT, UPT, UR4, 0x1, URZ ;  /* 0x0000000104057890 */ /* 0x000fe4000fffe0ff */
[----:B------:R-:W-:Y:S02]  /*1e40*/  ULEA UR16, UR4, UR24, 0xd ;  /* 0x0000001804107291 */ /* 0x000fe4000f8e68ff */
[----:B------:R-:W-:Y:S02]  /*1e50*/  UISETP.NE.AND UP0, UPT, UR5, 0x4, UPT ;  /* 0x000000040500788c */ /* 0x000fe4000bf05270 */
[----:B------:R-:W-:Y:S02]  /*1e60*/  UIADD3 UR22, UP1, UPT, UR28, 0x80, URZ ;  /* 0x000000801c167890 */ /* 0x000fe4000ff3e0ff */
[----:B------:R-:W-:Y:S02]  /*1e70*/  USEL UR8, URZ, 0x1, UP0 ;  /* 0x00000001ff087887 */ /* 0x000fe40008000000 */
[----:B------:R-:W-:-:S02]  /*1e80*/  USEL UR5, UR5, URZ, UP0 ;  /* 0x000000ff05057287 */ /* 0x000fc40008000000 */
[----:B------:R-:W-:Y:S02]  /*1e90*/  UIADD3 UR14, UP0, UPT, UR28, 0x180, URZ ;  /* 0x000001801c0e7890 */ /* 0x000fe4000ff1e0ff */
[----:B------:R-:W-:Y:S01]  /*1ea0*/  LOP3.LUT R12, R12, UR8, RZ, 0x3c, !PT ;  /* 0x000000080c0c7c12 */ /* 0x000fe2000f8e3cff */
[----:B------:R-:W-:Y:S02]  /*1eb0*/  ULEA UR7, UR5, UR6, 0x3 ;  /* 0x0000000605077291 */ /* 0x000fe4000f8e18ff */
[----:B------:R-:W-:Y:S01]  /*1ec0*/  ULEA UR8, UR4, UR6, 0xf ;  /* 0x0000000604087291 */ /* 0x000fe2000f8e78ff */
[----:B-1----:R-:W-:Y:S01]  /*1ed0*/  SHF.L.U32 R0, R12, 0x1f, RZ ;  /* 0x0000001f0c007819 */ /* 0x002fe200000006ff */
[----:B------:R-:W-:Y:S02]  /*1ee0*/  USHF.L.U32 UR18, UR13, 0x7, URZ ;  /* 0x000000070d127899 */ /* 0x000fe400080006ff */
[----:B------:R-:W-:Y:S02]  /*1ef0*/  UIADD3 UR16, UPT, UPT, UR6, 0x6400, UR16 ;  /* 0x0000640006107890 */ /* 0x000fe4000fffe010 */
[----:B------:R-:W-:Y:S01]  /*1f00*/  UIADD3.X UR23, UPT, UPT, URZ, UR29, URZ, UP1, !UPT ;  /* 0x0000001dff177290 */ /* 0x000fe20008ffe4ff */
[----:B------:R3:W4:Y:S01]  /*1f10*/  SYNCS.PHASECHK.TRANS64.TRYWAIT P0, [UR7+0x20], R0 ;  /* 0x00002000ff0075a7 */ /* 0x0007220008001107 */
[----:B------:R-:W-:-:S02]  /*1f20*/  UIADD3 UR8, UPT, UPT, UR8, 0xe400, URZ ;  /* 0x0000e40008087890 */ /* 0x000fc4000fffe0ff */
[----:B------:R-:W-:Y:S01]  /*1f30*/  UIADD3.X UR15, UPT, UPT, URZ, UR29, URZ, UP0, !UPT ;  /* 0x0000001dff0f7290 */ /* 0x000fe200087fe4ff */
[----:B------:R-:W-:Y:S01]  /*1f40*/  UMOV UR7, 0x30000 ;  /* 0x0003000000077882 */ /* 0x000fe20000000000 */
[----:B------:R-:W-:Y:S01]  /*1f50*/  UMOV UR30, 0x0 ;  /* 0x00000000001e7882 */ /* 0x000fe20000000000 */
[----:B------:R-:W-:Y:S01]  /*1f60*/  UMOV UR31, 0x10000000 ;  /* 0x10000000001f7882 */ /* 0x000fe20000000000 */
[----:B------:R-:W-:Y:S01]  /*1f70*/  UMOV UR19, UR35 ;  /* 0x0000002300137c82 */ /* 0x000fe20008000000 */
[----:B------:R-:W-:Y:S01]  /*1f80*/  UMOV UR20, UR36 ;  /* 0x0000002400147c82 */ /* 0x000fe20008000000 */
[----:B------:R-:W-:Y:S01]  /*1f90*/  UMOV UR12, UR36 ;  /* 0x00000024000c7c82 */ /* 0x000fe20008000000 */
[----:B------:R-:W-:Y:S01]  /*1fa0*/  UMOV UR9, UR17 ;  /* 0x0000001100097c82 */ /* 0x000fe20008000000 */
[----:B------:R-:W-:Y:S01]  /*1fb0*/  UMOV UR10, UR18 ;  /* 0x00000012000a7c82 */ /* 0x000fe20008000000 */
[----:B------:R3:W-:Y:S01]  /*1fc0*/  UTMALDG.3D.MULTICAST [UR16], [UR22], UR7, desc[UR30] ;  /* 0x00001e10160073b4 */ /* 0x0007e20008011807 */
[----:B------:R-:W-:Y:S01]  /*1fd0*/  UIADD3 UR13, UPT, UPT, UR13, 0x1, URZ ;  /* 0x000000010d0d7890 */ /* 0x000fe2000fffe0ff */
[----:B------:R-:W-:-:S03]  /*1fe0*/  UMOV UR4, UR5 ;  /* 0x0000000500047c82 */ /* 0x000fc60008000000 */
[----:B------:R-:W-:Y:S01]  /*1ff0*/  UISETP.NE.AND UP0, UPT, UR13, UR26, UPT ;  /* 0x0000001a0d00728c */ /* 0x000fe2000bf05270 */
[----:B------:R3:W-:Y:S08]  /*2000*/  UTMALDG.3D [UR8], [UR14], desc[UR30] ;  /* 0x00001e080e0075b4 */ /* 0x0007f00008011000 */
[----:B---3--:R-:W-:Y:S05]  /*2010*/  BRA.U UP0, `(.L_x_38) ;  /* 0xfffffffd00487547 */ /* 0x008fea000b83ffff */
.L_x_32:
[C---:B------:R-:W-:Y:S01]  /*2020*/  LEA R3, R11.reuse, UR6, 0x3 ;  /* 0x000000060b037c11 */ /* 0x040fe2000f8e18ff */
[----:B------:R-:W-:Y:S01]  /*2030*/  NOP ;  /* 0x0000000000007918 */ /* 0x000fe20000000000 */
[----:B-1----:R-:W-:Y:S02]  /*2040*/  SHF.L.U32 R0, R10, 0x1f, RZ ;  /* 0x0000001f0a007819 */ /* 0x002fe400000006ff */
[----:B------:R-:W-:Y:S02]  /*2050*/  LEA R4, R11, UR6, 0x4 ;  /* 0x000000060b047c11 */ /* 0x000fe4000f8e20ff */
[----:B--2-4-:R-:W1:Y:S02]  /*2060*/  SYNCS.PHASECHK.TRANS64.TRYWAIT P0, [R3+URZ+0x90], R0 ;  /* 0x00009000030075a7 */ /* 0x014e6400080011ff */
[----:B-1----:R-:W-:Y:S05]  /*2070*/  @!P0 BRA `(.L_x_39) ;  /* 0x0000007800008947 */ /* 0x002fea0003800000 */
.L_x_135:
[----:B------:R-:W2:Y:S01]  /*2080*/  LDS.128 R4, [R4+0x120] ;  /* 0x0001200004047984 */ /* 0x000ea20000000c00 */
[----:B------:R-:W-:Y:S01]  /*2090*/  UISETP.GE.AND UP0, UPT, UR42, 0x1, UPT ;  /* 0x000000012a00788c */ /* 0x000fe2000bf06270 */
[----:B------:R-:W-:Y:S01]  /*20a0*/  @!PT LDS RZ, [RZ] ;  /* 0x00000000fffff984 */ /* 0x000fe20000000800 */
[----:B------:R-:W-:Y:S01]  /*20b0*/  @!PT LDS RZ, [RZ] ;  /* 0x00000000fffff984 */ /* 0x000fe20000000800 */
[----:B------:R-:W-:Y:S01]  /*20c0*/  @!PT LDS RZ, [RZ] ;  /* 0x00000000fffff984 */ /* 0x000fe20000000800 */
[----:B------:R-:W-:Y:S01]  /*20d0*/  @!PT LDS RZ, [RZ] ;  /* 0x00000000fffff984 */ /* 0x000fe20000000800 */
[----:B------:R3:W-:Y:S06]  /*20e0*/  MEMBAR.ALL.CTA ;  /* 0x0000000000007992 */ /* 0x0007ec0000008000 */
[----:B---3--:R-:W3:Y:S01]  /*20f0*/  FENCE.VIEW.ASYNC.S ;  /* 0x00000000000073c6 */ /* 0x008ee20000000000 */
[----:B--2---:R-:W-:-:S13]  /*2100*/  LOP3.LUT P0, RZ, R6, 0x1, RZ, 0xc0, !PT ;  /* 0x0000000106ff7812 */ /* 0x004fda000780c0ff */
[----:B---3--:R-:W-:Y:S01]  /*2110*/  VOTEU.ANY UP1, P0 ;  /* 0x0000000000ff7886 */ /* 0x008fe20000020100 */
[----:B------:R-:W-:-:S13]  /*2120*/  PLOP3.LUT P0, PT, PT, PT, UP1, 0x80, 0x8 ;  /* 0x000000000008781c */ /* 0x000fda0003f0f018 */
[----:B-1----:R-:W-:Y:S02]  /*2130*/  @P0 LOP3.LUT R0, R5, 0xffff, RZ, 0xc0, !PT ;  /* 0x0000ffff05000812 */ /* 0x002fe400078ec0ff */
[----:B------:R-:W-:Y:S02]  /*2140*/  @P0 MOV R2, R4 ;  /* 0x0000000400020202 */ /* 0x000fe40000000f00 */
[----:B------:R-:W-:Y:S01]  /*2150*/  @P0 R2UR UR7, R0 ;  /* 0x00000000000702ca */ /* 0x000fe200000e0000 */
[----:B------:R-:W-:Y:S01]  /*2160*/  VIADD R0, R3, 0xa0 ;  /* 0x000000a003007836 */ /* 0x000fe20000000000 */
[----:B------:R-:W-:Y:S02]  /*2170*/  @P0 SHF.R.U32.HI R4, RZ, 0x10, R5 ;  /* 0x00000010ff040819 */ /* 0x000fe40000011605 */
[----:B------:R-:W-:Y:S02]  /*2180*/  @P0 R2UR UR8, R2 ;  /* 0x00000000020802ca */ /* 0x000fe400000e0000 */
[----:B------:R-:W-:-:S02]  /*2190*/  PRMT R0, RZ, 0x654, R0 ;  /* 0x00000654ff007816 */ /* 0x000fc40000000000 */
[----:B------:R-:W-:Y:S02]  /*21a0*/  @P0 R2UR UR4, R4 ;  /* 0x00000000040402ca */ /* 0x000fe400000e0000 */
[----:B------:R1:W-:Y:S03]  /*21b0*/  SYNCS.ARRIVE.TRANS64.RED.A1T0 RZ, [R0+URZ], RZ ;  /* 0x000000ff00ff79a7 */ /* 0x0003e600081004ff */
[----:B------:R-:W-:-:S04]  /*21c0*/  @UP1 UMOV UR27, UR7 ;  /* 0x00000007001b1c82 */ /* 0x000fc80008000000 */
[----:B------:R-:W-:-:S04]  /*21d0*/  @UP1 UMOV UR37, UR8 ;  /* 0x0000000800251c82 */ /* 0x000fc80008000000 */
[----:B------:R-:W-:Y:S01]  /*21e0*/  @UP1 UMOV UR36, UR4 ;  /* 0x0000000400241c82 */ /* 0x000fe20008000000 */
[----:B------:R-:W-:Y:S05]  /*21f0*/  BRA.U !UP0, `(.L_x_40) ;  /* 0x0000000108d47547 */ /* 0x000fea000b800000 */
[----:B------:R-:W2:Y:S01]  /*2200*/  LDCU.128 UR12, c[0x0][0xb10] ;  /* 0x00016200ff0c77ac */ /* 0x000ea20008000c00 */
[----:B------:R-:W3:Y:S01]  /*2210*/  LDCU UR26, c[0x0][0xb20] ;  /* 0x00016400ff1a77ac */ /* 0x000ee20008000800 */
[----:B------:R-:W4:Y:S01]  /*2220*/  LDCU UR20, c[0x0][0xb0c] ;  /* 0x00016180ff1477ac */ /* 0x000f220008000800 */
[----:B------:R-:W1:Y:S01]  /*2230*/  LDCU.64 UR10, c[0x0][0xb28] ;  /* 0x00016500ff0a77ac */ /* 0x000e620008000a00 */
[----:B------:R-:W-:Y:S02]  /*2240*/  UISETP.NE.AND UP3, UPT, UR42, 0x1, UPT ;  /* 0x000000012a00788c */ /* 0x000fe4000bf65270 */
[----:B--2---:R-:W-:Y:S02]  /*2250*/  UIMAD.WIDE.U32 UR16, UR38, UR15, URZ ;  /* 0x0000000f261072a5 */ /* 0x004fe4000f8e00ff */
[----:B------:R-:W-:Y:S02]  /*2260*/  UIMAD.WIDE.U32 UR8, UR39, UR12, URZ ;  /* 0x0000000c270872a5 */ /* 0x000fe4000f8e00ff */
[----:B------:R-:W-:-:S02]  /*2270*/  UISETP.NE.AND UP0, UPT, UR14, 0x1, UPT ;  /* 0x000000010e00788c */ /* 0x000fc4000bf05270 */
[----:B------:R-:W-:Y:S01]  /*2280*/  UIMAD.WIDE.U32 UR22, UR27, UR15, URZ ;  /* 0x0000000f1b1672a5 */ /* 0x000fe2000f8e00ff */
[----:B------:R-:W-:Y:S02]  /*2290*/  UMOV UR16, UR17 ;  /* 0x0000001100107c82 */ /* 0x000fe40008000000 */
[----:B------:R-:W-:Y:S01]  /*22a0*/  UMOV UR8, UR9 ;  /* 0x0000000900087c82 */ /* 0x000fe20008000000 */
[----:B---3--:R-:W-:Y:S02]  /*22b0*/  USHF.R.U32.HI UR16, URZ, UR26, UR16 ;  /* 0x0000001aff107299 */ /* 0x008fe40008011610 */
[----:B----4-:R-:W-:Y:S02]  /*22c0*/  UISETP.NE.AND UP2, UPT, UR20, 0x1, UPT ;  /* 0x000000011400788c */ /* 0x010fe4000bf45270 */
[----:B------:R-:W-:Y:S02]  /*22d0*/  USHF.R.U32.HI UR8, URZ, UR13, UR8 ;  /* 0x0000000dff087299 */ /* 0x000fe40008011608 */
[----:B------:R-:W-:-:S02]  /*22e0*/  USEL UR7, UR38, UR16, !UP0 ;  /* 0x0000001026077287 */ /* 0x000fc4000c000000 */
[----:B------:R-:W-:Y:S02]  /*22f0*/  USEL UR8, UR39, UR8, !UP2 ;  /* 0x0000000827087287 */ /* 0x000fe4000d000000 */
[----:B-1----:R-:W-:Y:S01]  /*2300*/  UIMAD.WIDE.U32 UR16, UR7, UR10, URZ ;  /* 0x0000000a071072a5 */ /* 0x002fe2000f8e00ff */
[----:B------:R-:W-:Y:S01]  /*2310*/  UMOV UR4, UR23 ;  /* 0x0000001700047c82 */ /* 0x000fe20008000000 */
[----:B------:R-:W-:Y:S02]  /*2320*/  UIMAD.WIDE.U32 UR18, UR37, UR12, URZ ;  /* 0x0000000c251272a5 */ /* 0x000fe4000f8e00ff */
[----:B------:R-:W-:-:S03]  /*2330*/  UIMAD.WIDE.U32 UR22, UR8, UR10, URZ ;  /* 0x0000000a081672a5 */ /* 0x000fc6000f8e00ff */
[----:B------:R-:W-:Y:S01]  /*2340*/  UMOV UR16, UR17 ;  /* 0x0000001100107c82 */ /* 0x000fe20008000000 */
[----:B------:R-:W-:Y:S02]  /*2350*/  USHF.R.U32.HI UR4, URZ, UR26, UR4 ;  /* 0x0000001aff047299 */ /* 0x000fe40008011604 */
[----:B------:R-:W-:Y:S01]  /*2360*/  @UP3 USHF.R.U32.HI UR7, URZ, UR11, UR16 ;  /* 0x0000000bff073299 */ /* 0x000fe20008011610 */
[----:B------:R-:W-:Y:S01]  /*2370*/  UMOV UR18, UR19 ;  /* 0x0000001300127c82 */ /* 0x000fe20008000000 */
[----:B------:R-:W-:Y:S01]  /*2380*/  UMOV UR22, UR23 ;  /* 0x0000001700167c82 */ /* 0x000fe20008000000 */
[----:B------:R-:W-:Y:S02]  /*2390*/  USHF.R.U32.HI UR13, URZ, UR13, UR18 ;  /* 0x0000000dff0d7299 */ /* 0x000fe40008011612 */
[----:B------:R-:W-:Y:S02]  /*23a0*/  USEL UR4, UR27, UR4, !UP0 ;  /* 0x000000041b047287 */ /* 0x000fe4000c000000 */
[----:B------:R-:W-:-:S02]  /*23b0*/  @UP3 USHF.R.U32.HI UR8, URZ, UR11, UR22 ;  /* 0x0000000bff083299 */ /* 0x000fc40008011616 */
[----:B------:R-:W-:Y:S02]  /*23c0*/  UIMAD UR9, UR42, UR7, URZ ;  /* 0x000000072a0972a4 */ /* 0x000fe4000f8e02ff */
[----:B------:R-:W-:Y:S02]  /*23d0*/  USEL UR7, UR37, UR13, !UP2 ;  /* 0x0000000d25077287 */ /* 0x000fe4000d000000 */
[----:B------:R-:W-:Y:S02]  /*23e0*/  UIMAD UR12, UR42, UR8, URZ ;  /* 0x000000082a0c72a4 */ /* 0x000fe4000f8e02ff */
[----:B------:R-:W-:Y:S02]  /*23f0*/  UISETP.GE.AND UP0, UPT, UR4, UR9, UPT ;  /* 0x000000090400728c */ /* 0x000fe4000bf06270 */
[----:B------:R-:W-:Y:S02]  /*2400*/  UIMAD.WIDE.U32 UR16, UR4, UR10, URZ ;  /* 0x0000000a041072a5 */ /* 0x000fe4000f8e00ff */
[----:B------:R-:W-:-:S02]  /*2410*/  UISETP.GE.OR UP0, UPT, UR7, UR12, UP0 ;  /* 0x0000000c0700728c */ /* 0x000fc40008706670 */
        /* <DEDUP_REMOVED lines=19> */
.L_x_40:
[----:B------:R-:W2:Y:S02]  /*2550*/  LDCU UR4, c[0x0][0xb30] ;  /* 0x00016600ff0477ac */ /* 0x000ea40008000800 */
[----:B--2---:R-:W-:-:S09]  /*2560*/  UISETP.NE.AND UP0, UPT, UR4, 0x1, UPT ;  /* 0x000000010400788c */ /* 0x004fd2000bf05270 */
[----:B------:R-:W-:Y:S05]  /*2570*/  BRA.U UP0, `(.L_x_41) ;  /* 0x0000000100447547 */ /* 0x000fea000b800000 */
[----:B------:R-:W2:Y:S01]  /*2580*/  LDCU.128 UR12, c[0x0][0xb10] ;  /* 0x00016200ff0c77ac */ /* 0x000ea20008000c00 */
[----:B------:R-:W3:Y:S01]  /*2590*/  LDCU UR16, c[0x0][0xb0c] ;  /* 0x00016180ff1077ac */ /* 0x000ee20008000800 */
[----:B------:R-:W4:Y:S01]  /*25a0*/  LDCU UR17, c[0x0][0xb20] ;  /* 0x00016400ff1177ac */ /* 0x000f220008000800 */
[----:B--2---:R-:W-:Y:S02]  /*25b0*/  UIMAD.WIDE.U32 UR10, UR37, UR12, URZ ;  /* 0x0000000c250a72a5 */ /* 0x004fe4000f8e00ff */
[----:B------:R-:W-:Y:S02]  /*25c0*/  UIMAD.WIDE.U32 UR8, UR27, UR15, URZ ;  /* 0x0000000f1b0872a5 */ /* 0x000fe4000f8e00ff */
[----:B---3--:R-:W-:Y:S02]  /*25d0*/  UISETP.NE.AND UP2, UPT, UR16, 0x1, UPT ;  /* 0x000000011000788c */ /* 0x008fe4000bf45270 */
[----:B------:R-:W-:Y:S01]  /*25e0*/  UISETP.NE.AND UP0, UPT, UR14, 0x1, UPT ;  /* 0x000000010e00788c */ /* 0x000fe2000bf05270 */
[----:B------:R-:W-:-:S02]  /*25f0*/  UMOV UR7, UR11 ;  /* 0x0000000b00077c82 */ /* 0x000fc40008000000 */
[----:B------:R-:W-:Y:S01]  /*2600*/  UMOV UR4, UR9 ;  /* 0x0000000900047c82 */ /* 0x000fe20008000000 */
[----:B------:R-:W-:Y:S02]  /*2610*/  USHF.R.U32.HI UR7, URZ, UR13, UR7 ;  /* 0x0000000dff077299 */ /* 0x000fe40008011607 */
[----:B----4-:R-:W-:Y:S02]  /*2620*/  USHF.R.U32.HI UR4, URZ, UR17, UR4 ;  /* 0x00000011ff047299 */ /* 0x010fe40008011604 */
[----:B------:R-:W-:Y:S02]  /*2630*/  USEL UR7, UR37, UR7, !UP2 ;  /* 0x0000000725077287 */ /* 0x000fe4000d000000 */
[----:B------:R-:W-:-:S04]  /*2640*/  USEL UR4, UR27, UR4, !UP0 ;  /* 0x000000041b047287 */ /* 0x000fc8000c000000 */
[----:B------:R-:W-:Y:S02]  /*2650*/  UIADD3 UR8, UPT, UPT, UR7, -UR4, URZ ;  /* 0x8000000407087290 */ /* 0x000fe4000fffe0ff */
[----:B------:R-:W-:Y:S02]  /*2660*/  UIADD3 UR4, UPT, UPT, -UR7, UR4, URZ ;  /* 0x0000000407047290 */ /* 0x000fe4000fffe1ff */
[----:B------:R-:W-:Y:S02]  /*2670*/  UIMAD UR27, UR8, UR14, UR27 ;  /* 0x0000000e081b72a4 */ /* 0x000fe4000f8e021b */
[----:B------:R-:W-:-:S12]  /*2680*/  UIMAD UR37, UR4, UR16, UR37 ;  /* 0x00000010042572a4 */ /* 0x000fd8000f8e0225 */
.L_x_41:
[----:B------:R-:W-:Y:S01]  /*2690*/  VIADD R11, R11, 0x1 ;  /* 0x000000010b0b7836 */ /* 0x000fe20000000000 */
[----:B------:R-:W-:Y:S02]  /*26a0*/  R2UR UR7, R77 ;  /* 0x000000004d0772ca */ /* 0x000fe400000e0000 */
[----:B------:R-:W-:Y:S02]  /*26b0*/  R2UR UR4, R76 ;  /* 0x000000004c0472ca */ /* 0x000fe400000e0000 */
[C---:B------:R-:W-:Y:S02]  /*26c0*/  ISETP.NE.AND P0, PT, R11.reuse, 0x2, PT ;  /* 0x000000020b00780c */ /* 0x040fe40003f05270 */
[----:B------:R-:W-:Y:S02]  /*26d0*/  PLOP3.LUT P1, PT, PT, PT, PT, 0x80, 0x8 ;  /* 0x000000000008781c */ /* 0x000fe40003f2f070 */
[----:B-1----:R-:W-:Y:S02]  /*26e0*/  SEL R0, RZ, 0x1, P0 ;  /* 0x00000001ff007807 */ /* 0x002fe40000000000 */
[----:B------:R-:W-:-:S02]  /*26f0*/  SEL R11, R11, RZ, P0 ;  /* 0x000000ff0b0b7207 */ /* 0x000fc40000000000 */
[----:B------:R-:W-:Y:S01]  /*2700*/  LOP3.LUT R10, R10, R0, RZ, 0x3c, !PT ;  /* 0x000000000a0a7212 */ /* 0x000fe200078e3cff */
[----:B------:R-:W-:Y:S02]  /*2710*/  UIADD3 UR16, UPT, UPT, UR37, UR7, URZ ;  /* 0x0000000725107290 */ /* 0x000fe4000fffe0ff */
[----:B------:R-:W-:Y:S01]  /*2720*/  UIADD3 UR20, UPT, UPT, UR27, UR4, URZ ;  /* 0x000000041b147290 */ /* 0x000fe2000fffe0ff */
[----:B------:R-:W-:Y:S11]  /*2730*/  BRA.U UP1, `(.L_x_42) ;  /* 0xfffffff1013c7547 */ /* 0x000ff6000b83ffff */
[----:B------:R-:W-:Y:S01]  /*2740*/  UIADD3 UR7, UPT, UPT, UR6, 0x20, URZ ;  /* 0x0000002006077890 */ /* 0x000fe2000fffe0ff */
[----:B------:R-:W-:-:S03]  /*2750*/  SHF.L.U32 R2, R12, 0x1f, RZ ;  /* 0x0000001f0c027819 */ /* 0x000fc600000006ff */
[----:B------:R-:W-:-:S09]  /*2760*/  ULEA UR4, UR5, UR7, 0x3 ;  /* 0x0000000705047291 */ /* 0x000fd2000f8e18ff */
[----:B------:R-:W1:Y:S02]  /*2770*/  SYNCS.PHASECHK.TRANS64.TRYWAIT P0, [UR4], R2 ;  /* 0x00000002ff0075a7 */ /* 0x000e640008001104 */
[----:B-1----:R-:W-:Y:S05]  /*2780*/  @!P0 BRA `(.L_x_43) ;  /* 0x0000007000508947 */ /* 0x002fea0003800000 */
.L_x_137:
[----:B------:R-:W-:-:S04]  /*2790*/  UIADD3 UR4, UPT, UPT, UR5, 0x1, URZ ;  /* 0x0000000105047890 */ /* 0x000fc8000fffe0ff */
[----:B------:R-:W-:-:S04]  /*27a0*/  UISETP.NE.AND UP0, UPT, UR4, 0x4, UPT ;  /* 0x000000040400788c */ /* 0x000fc8000bf05270 */
[----:B------:R-:W-:Y:S02]  /*27b0*/  USEL UR6, URZ, 0x1, UP0 ;  /* 0x00000001ff067887 */ /* 0x000fe40008000000 */
[----:B------:R-:W-:-:S04]  /*27c0*/  USEL UR4, UR4, URZ, UP0 ;  /* 0x000000ff04047287 */ /* 0x000fc80008000000 */
[----:B------:R-:W-:Y:S01]  /*27d0*/  ULEA UR5, UR4, UR7, 0x3 ;  /* 0x0000000704057291 */ /* 0x000fe2000f8e18ff */
[----:B-1----:R-:W-:-:S04]  /*27e0*/  LOP3.LUT R2, R12, UR6, RZ, 0x3c, !PT ;  /* 0x000000060c027c12 */ /* 0x002fc8000f8e3cff */
[----:B------:R-:W-:-:S04]  /*27f0*/  SHF.L.U32 R3, R2, 0x1f, RZ ;  /* 0x0000001f02037819 */ /* 0x000fc800000006ff */
[----:B------:R-:W1:Y:S02]  /*2800*/  SYNCS.PHASECHK.TRANS64.TRYWAIT P0, [UR5], R3 ;  /* 0x00000003ff0075a7 */ /* 0x000e640008001105 */
[----:B-1----:R-:W-:Y:S05]  /*2810*/  @!P0 BRA `(.L_x_44) ;  /* 0x0000007000448947 */ /* 0x002fea0003800000 */
.L_x_139:
[----:B------:R-:W-:-:S04]  /*2820*/  UIADD3 UR4, UPT, UPT, UR4, 0x1, URZ ;  /* 0x0000000104047890 */ /* 0x000fc8000fffe0ff */
[----:B------:R-:W-:-:S04]  /*2830*/  UISETP.NE.AND UP0, UPT, UR4, 0x4, UPT ;  /* 0x000000040400788c */ /* 0x000fc8000bf05270 */
[----:B------:R-:W-:Y:S02]  /*2840*/  USEL UR6, URZ, 0x1, UP0 ;  /* 0x00000001ff067887 */ /* 0x000fe40008000000 */
[----:B------:R-:W-:-:S04]  /*2850*/  USEL UR4, UR4, URZ, UP0 ;  /* 0x000000ff04047287 */ /* 0x000fc80008000000 */
[----:B------:R-:W-:Y:S01]  /*2860*/  ULEA UR5, UR4, UR7, 0x3 ;  /* 0x0000000704057291 */ /* 0x000fe2000f8e18ff */
[----:B------:R-:W-:-:S04]  /*2870*/  LOP3.LUT R2, R2, UR6, RZ, 0x3c, !PT ;  /* 0x0000000602027c12 */ /* 0x000fc8000f8e3cff */
[----:B-1----:R-:W-:-:S04]  /*2880*/  SHF.L.U32 R3, R2, 0x1f, RZ ;  /* 0x0000001f02037819 */ /* 0x002fc800000006ff */
[----:B------:R-:W1:Y:S02]  /*2890*/  SYNCS.PHASECHK.TRANS64.TRYWAIT P0, [UR5], R3 ;  /* 0x00000003ff0075a7 */ /* 0x000e640008001105 */
[----:B-1----:R-:W-:Y:S05]  /*28a0*/  @!P0 BRA `(.L_x_45) ;  /* 0x0000007000388947 */ /* 0x002fea0003800000 */
.L_x_141:
[----:B------:R-:W-:-:S04]  /*28b0*/  UIADD3 UR4, UPT, UPT, UR4, 0x1, URZ ;  /* 0x0000000104047890 */ /* 0x000fc8000fffe0ff */
[----:B------:R-:W-:-:S04]  /*28c0*/  UISETP.NE.AND UP0, UPT, UR4, 0x4, UPT ;  /* 0x000000040400788c */ /* 0x000fc8000bf05270 */
[----:B------:R-:W-:Y:S02]  /*28d0*/  USEL UR5, URZ, 0x1, UP0 ;  /* 0x00000001ff057887 */ /* 0x000fe40008000000 */
[----:B------:R-:W-:-:S04]  /*28e0*/  USEL UR4, UR4, URZ, UP0 ;  /* 0x000000ff04047287 */ /* 0x000fc80008000000 */
[----:B------:R-:W-:Y:S01]  /*28f0*/  ULEA UR4, UR4, UR7, 0x3 ;  /* 0x0000000704047291 */ /* 0x000fe2000f8e18ff */
[----:B------:R-:W-:-:S04]  /*2900*/  LOP3.LUT R2, R2, UR5, RZ, 0x3c, !PT ;  /* 0x0000000502027c12 */ /* 0x000fc8000f8e3cff */
[----:B------:R-:W-:Y:S01]  /*2910*/  SHF.L.U32 R2, R2, 0x1f, RZ ;  /* 0x0000001f02027819 */ /* 0x000fe200000006ff */
[----:B-1----:R-:W-:-:S07]  /*2920*/  IMAD.U32 R0, RZ, RZ, UR4 ;  /* 0x00000004ff007e24 */ /* 0x002fce000f8e00ff */
.L_x_46:
[----:B-1----:R1:W2:Y:S02]  /*2930*/  SYNCS.PHASECHK.TRANS64.TRYWAIT P0, [R0+URZ], R2 ;  /* 0x00000002000075a7 */ /* 0x0022a400080011ff */
[----:B--2---:R-:W-:Y:S05]  /*2940*/  @!P0 NANOSLEEP.SYNCS 0x989680 ;  /* 0x009896800000895d */ /* 0x004fea0003900000 */
[----:B------:R-:W2:Y:S02]  /*2950*/  @!P0 SYNCS.PHASECHK.TRANS64 P0, [R0+URZ], R2 ;  /* 0x00000002000085a7 */ /* 0x000ea400080010ff */
[----:B--2---:R-:W-:Y:S05]  /*2960*/  @P0 EXIT ;  /* 0x000000000000094d */ /* 0x004fea0003800000 */
[----:B------:R-:W-:Y:S05]  /*2970*/  BRA `(.L_x_46) ;  /* 0xfffffffc00ec7947 */ /* 0x000fea000383ffff */
.L_x_22:
[----:B------:R-:W-:-:S04]  /*2980*/  UISETP.NE.AND UP0, UPT, UR45, URZ, UPT ;  /* 0x000000ff2d00728c */ /* 0x000fc8000bf05270 */
[----:B------:R-:W-:-:S09]  /*2990*/  UISETP.NE.OR UP0, UPT, UR17, 0x1, UP0 ;  /* 0x000000011100788c */ /* 0x000fd20008705670 */
[----:B------:R-:W-:Y:S05]  /*29a0*/  BRA.U UP0, `(.L_x_47) ;  /* 0x0000000500487547 */ /* 0x000fea000b800000 */
[----:B------:R-:W-:Y:S01]  /*29b0*/  ISETP.GE.U32.AND P2, PT, R0, 0x2, PT ;  /* 0x000000020000780c */ /* 0x000fe20003f46070 */
[----:B------:R-:W-:Y:S01]  /*29c0*/  IMAD.MOV.U32 R12, RZ, RZ, 0x1 ;  /* 0x00000001ff0c7424 */ /* 0x000fe200078e00ff */
[----:B------:R-:W-:Y:S02]  /*29d0*/  CS2R R10, SRZ ;  /* 0x00000000000a7805 */ /* 0x000fe4000001ff00 */
[----:B------:R-:W-:Y:S01]  /*29e0*/  CS2R R8, SRZ ;  /* 0x0000000000087805 */ /* 0x000fe2000001ff00 */
[----:B------:R-:W-:Y:S01]  /*29f0*/  UMOV UR6, 0x400 ;  /* 0x0000040000067882 */ /* 0x000fe20000000000 */
[----:B------:R-:W-:Y:S01]  /*2a00*/  UMOV UR5, URZ ;  /* 0x000000ff00057c82 */ /* 0x000fe20008000000 */
[----:B------:R-:W-:-:S12]  /*2a10*/  ULEA UR6, UR45, UR6, 0x18 ;  /* 0x000000062d067291 */ /* 0x000fd8000f8ec0ff */
.L_x_51:
[----:B------:R-:W-:Y:S02]  /*2a20*/  LEA R2, R8, UR6, 0x3 ;  /* 0x0000000608027c11 */ /* 0x000fe4000f8e18ff */
[----:B------:R-:W-:-:S03]  /*2a30*/  SHF.L.U32 R4, R9, 0x1f, RZ ;  /* 0x0000001f09047819 */ /* 0x000fc600000006ff */
[----:B------:R-:W-:Y:S01]  /*2a40*/  VIADD R5, R2, 0x100 ;  /* 0x0000010002057836 */ /* 0x000fe20000000000 */
[----:B------:R-:W1:Y:S02]  /*2a50*/  SYNCS.PHASECHK.TRANS64.TRYWAIT P0, [R2+URZ+0xf0], R4 ;  /* 0x0000f004020075a7 */ /* 0x000e6400080011ff */
[----:B-1----:R-:W-:Y:S05]  /*2a60*/  @!P0 BRA `(.L_x_48) ;  /* 0x0000006c00e08947 */ /* 0x002fea0003800000 */
.L_x_142:
[----:B------:R-:W-:Y:S01]  /*2a70*/  ULEA UR4, UR5, UR6, 0x3 ;  /* 0x0000000605047291 */ /* 0x000fe2000f8e18ff */
[----:B-1----:R-:W-:Y:S01]  /*2a80*/  PRMT R2, RZ, 0x654, R5 ;  /* 0x00000654ff027816 */ /* 0x002fe20000000005 */
[----:B------:R-:W-:Y:S01]  /*2a90*/  @!P2 IMAD.MOV.U32 R4, RZ, RZ, 0x10 ;  /* 0x00000010ff04a424 */ /* 0x000fe200078e00ff */
[----:B------:R-:W-:Y:S01]  /*2aa0*/  SHF.L.U32 R5, R12, 0x1f, RZ ;  /* 0x0000001f0c057819 */ /* 0x000fe200000006ff */
[----:B------:R-:W-:Y:S01]  /*2ab0*/  UIADD3 UR7, UPT, UPT, UR4, 0x90, URZ ;  /* 0x0000009004077890 */ /* 0x000fe2000fffe0ff */
[----:B------:R1:W-:Y:S05]  /*2ac0*/  SYNCS.ARRIVE.TRANS64.RED.A1T0 RZ, [R2+URZ], RZ ;  /* 0x000000ff02ff79a7 */ /* 0x0003ea00081004ff */
[----:B------:R-:W-:Y:S01]  /*2ad0*/  IMAD.U32 R6, RZ, RZ, UR7 ;  /* 0x00000007ff067e24 */ /* 0x000fe2000f8e00ff */
[----:B------:R-:W2:Y:S04]  /*2ae0*/  SYNCS.PHASECHK.TRANS64.TRYWAIT P0, [UR4+0xa0], R5 ;  /* 0x0000a005ff0075a7 */ /* 0x000ea80008001104 */
[----:B------:R-:W-:Y:S01]  /*2af0*/  PRMT R6, R0, 0x654, R6 ;  /* 0x0000065400067816 */ /* 0x000fe20000000006 */
[----:B-12---:R-:W-:Y:S06]  /*2b00*/  @!P0 BRA `(.L_x_49) ;  /* 0x0000006c00cc8947 */ /* 0x006fec0003800000 */
.L_x_144:
[----:B------:R-:W-:Y:S01]  /*2b10*/  ULEA UR8, UR5, UR6, 0x4 ;  /* 0x0000000605087291 */ /* 0x000fe2000f8e20ff */
[----:B------:R-:W-:Y:S01]  /*2b20*/  SEL R3, R6, R3, !P2 ;  /* 0x0000000306037207 */ /* 0x000fe20005000000 */
[----:B------:R-:W-:Y:S01]  /*2b30*/  UIADD3 UR9, UPT, UPT, UR4, 0x90, URZ ;  /* 0x0000009004097890 */ /* 0x000fe2000fffe0ff */
[----:B-1----:R-:W-:Y:S01]  /*2b40*/  LEA R2, R11, UR6, 0x3 ;  /* 0x000000060b027c11 */ /* 0x002fe2000f8e18ff */
[----:B------:R-:W-:Y:S01]  /*2b50*/  UIADD3 UR8, UPT, UPT, UR8, 0x120, URZ ;  /* 0x0000012008087890 */ /* 0x000fe2000fffe0ff */
[----:B------:R1:W-:Y:S01]  /*2b60*/  @!P2 SYNCS.ARRIVE.TRANS64.RED RZ, [R3+URZ], R4 ;  /* 0x0000000403ffa9a7 */ /* 0x0003e200080004ff */
[----:B------:R-:W-:Y:S01]  /*2b70*/  UIADD3 UR4, UPT, UPT, UR5, 0x1, URZ ;  /* 0x0000000105047890 */ /* 0x000fe2000fffe0ff */
[----:B------:R-:W-:-:S03]  /*2b80*/  VIADD R8, R8, 0x1 ;  /* 0x0000000108087836 */ /* 0x000fc60000000000 */
[----:B------:R-:W-:Y:S02]  /*2b90*/  UISETP.NE.AND UP0, UPT, UR4, 0x2, UPT ;  /* 0x000000020400788c */ /* 0x000fe4000bf05270 */
[----:B------:R-:W-:Y:S01]  /*2ba0*/  ISETP.NE.AND P0, PT, R8, 0x2, PT ;  /* 0x000000020800780c */ /* 0x000fe20003f05270 */
[----:B------:R-:W-:Y:S06]  /*2bb0*/  UGETNEXTWORKID.BROADCAST [UR8], [UR9] ;  /* 0x00000000080073ca */ /* 0x000fec0008000100 */
[----:B------:R-:W-:Y:S02]  /*2bc0*/  USEL UR7, URZ, 0x1, UP0 ;  /* 0x00000001ff077887 */ /* 0x000fe40008000000 */
[----:B------:R-:W-:-:S04]  /*2bd0*/  USEL UR5, UR4, URZ, UP0 ;  /* 0x000000ff04057287 */ /* 0x000fc80008000000 */
[----:B------:R-:W-:Y:S02]  /*2be0*/  LOP3.LUT R12, R12, UR7, RZ, 0x3c, !PT ;  /* 0x000000070c0c7c12 */ /* 0x000fe4000f8e3cff */
[----:B-1----:R-:W-:-:S04]  /*2bf0*/  SHF.L.U32 R4, R10, 0x1f, RZ ;  /* 0x0000001f0a047819 */ /* 0x002fc800000006ff */
[----:B------:R-:W1:Y:S02]  /*2c00*/  SYNCS.PHASECHK.TRANS64.TRYWAIT P1, [R2+URZ+0x90], R4 ;  /* 0x00009004020075a7 */ /* 0x000e6400080211ff */
[----:B-1----:R-:W-:Y:S05]  /*2c10*/  @!P1 BRA `(.L_x_50) ;  /* 0x0000006c00a09947 */ /* 0x002fea0003800000 */
.L_x_145:
[C---:B-1----:R-:W-:Y:S01]  /*2c20*/  LEA R4, R11.reuse, UR6, 0x4 ;  /* 0x000000060b047c11 */ /* 0x042fe2000f8e20ff */
[----:B------:R-:W-:Y:S01]  /*2c30*/  VIADD R2, R2, 0xa0 ;  /* 0x000000a002027836 */ /* 0x000fe20000000000 */
[----:B------:R-:W-:Y:S01]  /*2c40*/  SEL R8, R8, RZ, P0 ;  /* 0x000000ff08087207 */ /* 0x000fe20000000000 */
[----:B------:R-:W-:-:S03]  /*2c50*/  VIADD R11, R11, 0x1 ;  /* 0x000000010b0b7836 */ /* 0x000fc60000000000 */
[----:B------:R-:W1:Y:S01]  /*2c60*/  LDS.128 R4, [R4+0x120] ;  /* 0x0001200004047984 */ /* 0x000e620000000c00 */
[----:B------:R-:W-:Y:S02]  /*2c70*/  PRMT R2, RZ, 0x654, R2 ;  /* 0x00000654ff027816 */ /* 0x000fe40000000002 */
[C---:B------:R-:W-:Y:S01]  /*2c80*/  ISETP.NE.AND P1, PT, R11.reuse, 0x2, PT ;  /* 0x000000020b00780c */ /* 0x040fe20003f25270 */
[----:B------:R-:W-:Y:S01]  /*2c90*/  @!PT LDS RZ, [RZ] ;  /* 0x00000000fffff984 */ /* 0x000fe20000000800 */
[----:B------:R-:W-:Y:S01]  /*2ca0*/  @!PT LDS RZ, [RZ] ;  /* 0x00000000fffff984 */ /* 0x000fe20000000800 */
[----:B------:R-:W-:Y:S01]  /*2cb0*/  @!PT LDS RZ, [RZ] ;  /* 0x00000000fffff984 */ /* 0x000fe20000000800 */
[----:B------:R-:W-:Y:S01]  /*2cc0*/  @!PT LDS RZ, [RZ] ;  /* 0x00000000fffff984 */ /* 0x000fe20000000800 */
[----:B------:R2:W-:Y:S06]  /*2cd0*/  MEMBAR.ALL.CTA ;  /* 0x0000000000007992 */ /* 0x0005ec0000008000 */
[----:B--2---:R-:W2:Y:S01]  /*2ce0*/  FENCE.VIEW.ASYNC.S ;  /* 0x00000000000073c6 */ /* 0x004ea20000000000 */
[----:B------:R-:W-:Y:S01]  /*2cf0*/  SEL R11, R11, RZ, P1 ;  /* 0x000000ff0b0b7207 */ /* 0x000fe20000800000 */
[----:B--2---:R2:W-:Y:S01]  /*2d00*/  SYNCS.ARRIVE.TRANS64.RED.A1T0 RZ, [R2+URZ], RZ ;  /* 0x000000ff02ff79a7 */ /* 0x0045e200081004ff */
[----:B-1----:R-:W-:-:S02]  /*2d10*/  LOP3.LUT P3, RZ, R6, 0x1, RZ, 0xc0, !PT ;  /* 0x0000000106ff7812 */ /* 0x002fc4000786c0ff */
[----:B------:R-:W-:-:S04]  /*2d20*/  SEL R4, RZ, 0x1, P1 ;  /* 0x00000001ff047807 */ /* 0x000fc80000800000 */
[----:B------:R-:W-:Y:S02]  /*2d30*/  LOP3.LUT R10, R10, R4, RZ, 0x3c, !PT ;  /* 0x000000040a0a7212 */ /* 0x000fe400078e3cff */
[----:B--2---:R-:W-:-:S04]  /*2d40*/  SEL R2, RZ, 0x1, P0 ;  /* 0x00000001ff027807 */ /* 0x004fc80000000000 */
[----:B------:R-:W-:Y:S01]  /*2d50*/  LOP3.LUT R9, R9, R2, RZ, 0x3c, !PT ;  /* 0x0000000209097212 */ /* 0x000fe200078e3cff */
[----:B------:R-:W-:Y:S06]  /*2d60*/  @P3 BRA `(.L_x_51) ;  /* 0xfffffffc002c3947 */ /* 0x000fec000383ffff */
[----:B------:R-:W-:Y:S01]  /*2d70*/  ULEA UR4, UR5, UR6, 0x3 ;  /* 0x0000000605047291 */ /* 0x000fe2000f8e18ff */
[----:B------:R-:W-:-:S08]  /*2d80*/  SHF.L.U32 R2, R12, 0x1f, RZ ;  /* 0x0000001f0c027819 */ /* 0x000fd000000006ff */
[----:B------:R-:W1:Y:S02]  /*2d90*/  SYNCS.PHASECHK.TRANS64 P0, [UR4+0xa0], R2 ;  /* 0x0000a002ff0075a7 */ /* 0x000e640008001004 */
[----:B-1----:R-:W-:Y:S05]  /*2da0*/  @P0 BRA `(.L_x_52) ;  /* 0x0000000000080947 */ /* 0x002fea0003800000 */
[----:B------:R-:W1:Y:S02]  /*2db0*/  SYNCS.PHASECHK.TRANS64.TRYWAIT P0, [UR4+0xa0], R2 ;  /* 0x0000a002ff0075a7 */ /* 0x000e640008001104 */
[----:B-1----:R-:W-:Y:S05]  /*2dc0*/  @!P0 BRA `(.L_x_53) ;  /* 0x0000006c00488947 */ /* 0x002fea0003800000 */
.L_x_52:
[----:B------:R-:W-:-:S04]  /*2dd0*/  UIADD3 UR7, UPT, UPT, UR5, 0x1, URZ ;  /* 0x0000000105077890 */ /* 0x000fc8000fffe0ff */
[----:B------:R-:W-:-:S04]  /*2de0*/  UISETP.NE.AND UP0, UPT, UR7, 0x2, UPT ;  /* 0x000000020700788c */ /* 0x000fc8000bf05270 */
[----:B------:R-:W-:Y:S02]  /*2df0*/  USEL UR8, URZ, 0x1, UP0 ;  /* 0x00000001ff087887 */ /* 0x000fe40008000000 */
[----:B------:R-:W-:-:S04]  /*2e00*/  USEL UR7, UR7, URZ, UP0 ;  /* 0x000000ff07077287 */ /* 0x000fc80008000000 */
[----:B------:R-:W-:Y:S01]  /*2e10*/  ULEA UR7, UR7, UR6, 0x3 ;  /* 0x0000000607077291 */ /* 0x000fe2000f8e18ff */
[----:B-1----:R-:W-:-:S04]  /*2e20*/  LOP3.LUT R2, R12, UR8, RZ, 0x3c, !PT ;  /* 0x000000080c027c12 */ /* 0x002fc8000f8e3cff */
[----:B------:R-:W-:-:S04]  /*2e30*/  SHF.L.U32 R0, R2, 0x1f, RZ ;  /* 0x0000001f02007819 */ /* 0x000fc800000006ff */
[----:B------:R-:W1:Y:S02]  /*2e40*/  SYNCS.PHASECHK.TRANS64 P0, [UR7+0xa0], R0 ;  /* 0x0000a000ff0075a7 */ /* 0x000e640008001007 */
[----:B-1----:R-:W-:Y:S05]  /*2e50*/  @P0 EXIT ;  /* 0x000000000000094d */ /* 0x002fea0003800000 */
[----:B------:R-:W-:Y:S02]  /*2e60*/  SHF.L.U32 R2, R2, 0x1f, RZ ;  /* 0x0000001f02027819 */ /* 0x000fe400000006ff */
[----:B------:R-:W-:-:S07]  /*2e70*/  MOV R0, UR7 ;  /* 0x0000000700007c02 */ /* 0x000fce0008000f00 */
.L_x_54:
[----:B-1----:R1:W2:Y:S02]  /*2e80*/  SYNCS.PHASECHK.TRANS64.TRYWAIT P0, [R0+URZ+0xa0], R2 ;  /* 0x0000a002000075a7 */ /* 0x0022a400080011ff */
[----:B--2---:R-:W-:Y:S05]  /*2e90*/  @!P0 NANOSLEEP.SYNCS 0x989680 ;  /* 0x009896800000895d */ /* 0x004fea0003900000 */
[----:B------:R-:W2:Y:S02]  /*2ea0*/  @!P0 SYNCS.PHASECHK.TRANS64 P0, [R0+URZ+0xa0], R2 ;  /* 0x0000a002000085a7 */ /* 0x000ea400080010ff */
[----:B--2---:R-:W-:Y:S05]  /*2eb0*/  @P0 EXIT ;  /* 0x000000000000094d */ /* 0x004fea0003800000 */
[----:B------:R-:W-:Y:S05]  /*2ec0*/  BRA `(.L_x_54) ;  /* 0xfffffffc00ec7947 */ /* 0x000fea000383ffff */
.L_x_47:
[----:B------:R-:W-:Y:S05]  /*2ed0*/  BRA.U UP4, `(.L_x_55) ;  /* 0x0000000d04d47547 */ /* 0x000fea000b800000 */
[----:B------:R-:W-:Y:S01]  /*2ee0*/  UMOV UR4, 0x40 ;  /* 0x0000004000047882 */ /* 0x000fe20000000000 */
[----:B------:R-:W-:Y:S01]  /*2ef0*/  NOP ;  /* 0x0000000000007918 */ /* 0x000fe20000000000 */
[----:B------:R-:W-:Y:S01]  /*2f00*/  ULEA UR5, UR45, UR4, 0x18 ;  /* 0x000000042d057291 */ /* 0x000fe2000f8ec0ff */
[----:B------:R-:W-:Y:S02]  /*2f10*/  UMOV UR6, 0x400 ;  /* 0x0000040000067882 */ /* 0x000fe40000000000 */
[----:B------:R-:W-:-:S06]  /*2f20*/  ULEA UR6, UR45, UR6, 0x18 ;  /* 0x000000062d067291 */ /* 0x000fcc000f8ec0ff */
[----:B------:R-:W1:Y:S02]  /*2f30*/  LDS.U8 R0, [UR5+0x1c] ;  /* 0x00001c05ff007984 */ /* 0x000e640008000000 */
[----:B-1----:R-:W-:-:S13]  /*2f40*/  ISETP.NE.AND P0, PT, R0, RZ, PT ;  /* 0x000000ff0000720c */ /* 0x002fda0003f05270 */
[----:B------:R-:W-:Y:S05]  /*2f50*/  @P0 BRA `(.L_x_56) ;  /* 0x0000000000580947 */ /* 0x000fea0003800000 */
[----:B------:R-:W-:-:S13]  /*2f60*/  ELECT P0, URZ, PT ;  /* 0x0000000000ff782f */ /* 0x000fda0003800000 */
[----:B------:R-:W-:Y:S05]  /*2f70*/  @!P0 BRA `(.L_x_57) ;  /* 0x0000000000608947 */ /* 0x000fea0003800000 */
[----:B------:R-:W-:Y:S01]  /*2f80*/  UMOV UR4, 0x10 ;  /* 0x0000001000047882 */ /* 0x000fe20000000000 */
[----:B------:R-:W-:Y:S01]  /*2f90*/  HFMA2 R0, -RZ, RZ, 0, 5.9604644775390625e-08 ;  /* 0x00000001ff007431 */ /* 0x000fe200000001ff */
[----:B------:R-:W-:-:S03]  /*2fa0*/  MOV R3, 0xffff ;  /* 0x0000ffff00037802 */ /* 0x000fc60000000f00 */
[----:B------:R-:W-:Y:S04]  /*2fb0*/  DEPBAR.LE SB1, 0x36 ;  /* 0x00009d800000791a */ /* 0x000fe80000000000 */
[----:B------:R-:W1:Y:S02]  /*2fc0*/  UTCATOMSWS.FIND_AND_SET.ALIGN UP0, UR4, UR4 ;  /* 0x00000004000475e3 */ /* 0x000e640008000800 */
[----:B-1----:R-:W-:Y:S01]  /*2fd0*/  MOV R4, UR4 ;  /* 0x0000000400047c02 */ /* 0x002fe20008000f00 */
[----:B------:R-:W-:Y:S06]  /*2fe0*/  BRA.U UP0, `(.L_x_58) ;  /* 0x0000000100187547 */ /* 0x000fec000b800000 */
.L_x_59:
[----:B------:R-:W-:Y:S05]  /*2ff0*/  NANOSLEEP 0x64 ;  /* 0x000000640000795d */ /* 0x000fea0003800000 */
[----:B------:R-:W-:-:S05]  /*3000*/  UMOV UR4, 0x10 ;  /* 0x0000001000047882 */ /* 0x000fca0000000000 */
[----:B------:R-:W-:Y:S04]  /*3010*/  DEPBAR.LE SB1, 0x36 ;  /* 0x00009d800000791a */ /* 0x000fe80000000000 */
[----:B------:R-:W1:Y:S02]  /*3020*/  UTCATOMSWS.FIND_AND_SET.ALIGN UP0, UR4, UR4 ;  /* 0x00000004000475e3 */ /* 0x000e640008000800 */
[----:B-1----:R-:W-:Y:S01]  /*3030*/  MOV R4, UR4 ;  /* 0x0000000400047c02 */ /* 0x002fe20008000f00 */
[----:B------:R-:W-:Y:S05]  /*3040*/  BRA.U !UP0, `(.L_x_59) ;  /* 0xfffffffd08e87547 */ /* 0x000fea000b83ffff */
.L_x_58:
[-C--:B------:R-:W-:Y:S02]  /*3050*/  SHF.L.U32 R3, R3, R4.reuse, RZ ;  /* 0x0000000403037219 */ /* 0x080fe400000006ff */
[----:B------:R-:W-:Y:S01]  /*3060*/  SHF.L.U32 R0, R0, R4, RZ ;  /* 0x0000000400007219 */ /* 0x000fe200000006ff */
[----:B------:R-:W-:Y:S02]  /*3070*/  IMAD.SHL.U32 R4, R4, 0x20, RZ ;  /* 0x0000002004047824 */ /* 0x000fe400078e00ff */
[----:B------:R1:W-:Y:S04]  /*3080*/  ATOMS.OR RZ, [UR5+0x14], R3 ;  /* 0x00001403ffff798c */ /* 0x0003e8000b000005 */
[----:B------:R1:W-:Y:S04]  /*3090*/  ATOMS.OR RZ, [UR5+0x18], R0 ;  /* 0x00001800ffff798c */ /* 0x0003e8000b000005 */
[----:B------:R1:W-:Y:S01]  /*30a0*/  STS [UR6+0x140], R4 ;  /* 0x00014004ff007988 */ /* 0x0003e20008000806 */
[----:B------:R-:W-:Y:S05]  /*30b0*/  BRA `(.L_x_57) ;  /* 0x0000000000107947 */ /* 0x000fea0003800000 */
.L_x_56:
[----:B------:R-:W-:Y:S02]  /*30c0*/  MOV R0, 0xffffffff ;  /* 0xffffffff00007802 */ /* 0x000fe40000000f00 */
[----:B------:R-:W-:-:S03]  /*30d0*/  MOV R4, 0x3100 ;  /* 0x0000310000047802 */ /* 0x000fc60000000f00 */
[----:B------:R1:W-:Y:S04]  /*30e0*/  STS [UR6+0x140], R0 ;  /* 0x00014000ff007988 */ /* 0x0003e80008000806 */
[----:B-1---5:R-:W-:Y:S05]  /*30f0*/  CALL.REL.NOINC `($__internal_1_$__cuda_sm10x_tcgen05_guardrail_trap_phase_invalid_during_alloc) ;  /* 0x0000007000907944 */ /* 0x022fea0003c00000 */
.L_x_57:
[----:B------:R-:W-:Y:S05]  /*3100*/  WARPSYNC.ALL ;  /* 0x0000000000007948 */ /* 0x000fea0003800000 */
[----:B------:R-:W2:Y:S01]  /*3110*/  S2UR UR4, SR_CgaCtaId ;  /* 0x00000000000479c3 */ /* 0x000ea20000008800 */
[----:B------:R-:W-:Y:S01]  /*3120*/  UMOV UR26, 0x400 ;  /* 0x00000400001a7882 */ /* 0x000fe20000000000 */
[----:B------:R-:W-:-:S06]  /*3130*/  NOP ;  /* 0x0000000000007918 */ /* 0x000fcc0000000000 */
[----:B------:R-:W-:Y:S06]  /*3140*/  BAR.ARV 0x6, 0xa0 ;  /* 0x0182800000007b1d */ /* 0x000fec0000002000 */
[----:B------:R-:W3:Y:S01]  /*3150*/  LDCU UR5, c[0x0][0x38c] ;  /* 0x00007180ff0577ac */ /* 0x000ee20008000800 */
[----:B------:R-:W-:Y:S01]  /*3160*/  LOP3.LUT R2, R2, 0xffff, RZ, 0xc0, !PT ;  /* 0x0000ffff02027812 */ /* 0x000fe200078ec0ff */
[----:B------:R-:W-:Y:S01]  /*3170*/  IMAD.MOV.U32 R11, RZ, RZ, 0x1 ;  /* 0x00000001ff0b7424 */ /* 0x000fe200078e00ff */
[----:B------:R-:W-:Y:S01]  /*3180*/  CS2R R8, SRZ ;  /* 0x0000000000087805 */ /* 0x000fe2000001ff00 */
[----:B------:R-:W4:Y:S01]  /*3190*/  LDCU UR7, c[0x0][0x38c] ;  /* 0x00007180ff0777ac */ /* 0x000f220008000800 */
[----:B------:R-:W-:Y:S01]  /*31a0*/  R2UR UR27, R2 ;  /* 0x00000000021b72ca */ /* 0x000fe200000e0000 */
[----:B------:R-:W-:Y:S01]  /*31b0*/  IMAD.MOV.U32 R10, RZ, RZ, RZ ;  /* 0x000000ffff0a7224 */ /* 0x000fe200078e00ff */
[----:B------:R-:W-:Y:S01]  /*31c0*/  UMOV UR30, URZ ;  /* 0x000000ff001e7c82 */ /* 0x000fe20008000000 */
[----:B------:R-:W-:Y:S01]  /*31d0*/  UMOV UR24, URZ ;  /* 0x000000ff00187c82 */ /* 0x000fe20008000000 */
[----:B--2---:R-:W-:Y:S01]  /*31e0*/  ULEA UR26, UR4, UR26, 0x18 ;  /* 0x0000001a041a7291 */ /* 0x004fe2000f8ec0ff */
[----:B------:R-:W-:Y:S01]  /*31f0*/  UMOV UR38, 0x0 ;  /* 0x0000000000267882 */ /* 0x000fe20000000000 */
[----:B------:R-:W-:-:S02]  /*3200*/  UMOV UR39, 0x44004a0 ;  /* 0x044004a000277882 */ /* 0x000fc40000000000 */
[----:B------:R-:W-:Y:S02]  /*3210*/  UIADD3 UR4, UPT, UPT, UR26, 0x6400, URZ ;  /* 0x000064001a047890 */ /* 0x000fe4000fffe0ff */
[----:B------:R-:W-:Y:S02]  /*3220*/  UIADD3 UR6, UPT, UPT, UR26, 0xe400, URZ ;  /* 0x0000e4001a067890 */ /* 0x000fe4000fffe0ff */
[----:B---3--:R-:W-:Y:S01]  /*3230*/  UIADD3 UR5, UPT, UPT, UR5, 0x7f, URZ ;  /* 0x0000007f05057890 */ /* 0x008fe2000fffe0ff */
[----:B-1----:R-:W1:Y:S01]  /*3240*/  LDS R0, [UR26+0x140] ;  /* 0x0001401aff007984 */ /* 0x002e620008000800 */
[----:B------:R-:W-:Y:S01]  /*3250*/  UMOV UR36, 0x0 ;  /* 0x0000000000247882 */ /* 0x000fe20000000000 */
[----:B------:R-:W-:Y:S01]  /*3260*/  UMOV UR37, 0x44004a0 ;  /* 0x044004a000257882 */ /* 0x000fe20000000000 */
[----:B------:R-:W-:Y:S02]  /*3270*/  USHF.R.S32.HI UR40, URZ, 0x1f, UR5 ;  /* 0x0000001fff287899 */ /* 0x000fe40008011405 */
[----:B----4-:R-:W-:-:S02]  /*3280*/  UISETP.GE.AND UP4, UPT, UR7, 0x1, UPT ;  /* 0x000000010700788c */ /* 0x010fc4000bf86270 */
[----:B------:R-:W-:Y:S02]  /*3290*/  ULEA.HI UR40, UR40, UR5, URZ, 0x7 ;  /* 0x0000000528287291 */ /* 0x000fe4000f8f38ff */
[----:B------:R-:W-:Y:S02]  /*32a0*/  USHF.R.U32.HI UR5, URZ, 0x4, UR4 ;  /* 0x00000004ff057899 */ /* 0x000fe40008011604 */
[----:B------:R-:W-:Y:S02]  /*32b0*/  USHF.R.S32.HI UR40, URZ, 0x7, UR40 ;  /* 0x00000007ff287899 */ /* 0x000fe40008011428 */
[----:B------:R-:W-:Y:S02]  /*32c0*/  USHF.R.U32.HI UR4, URZ, 0x4, UR6 ;  /* 0x00000004ff047899 */ /* 0x000fe40008011606 */
[----:B------:R-:W-:Y:S02]  /*32d0*/  UISETP.LT.AND UP0, UPT, UR40, 0x1, UPT ;  /* 0x000000012800788c */ /* 0x000fe4000bf01270 */
[----:B------:R-:W-:-:S02]  /*32e0*/  ULOP3.LUT UR5, UR5, 0x3fff, URZ, 0xc0, !UPT ;  /* 0x00003fff05057892 */ /* 0x000fc4000f8ec0ff */
[----:B------:R-:W-:Y:S02]  /*32f0*/  ULOP3.LUT UR4, UR4, 0x3fff, URZ, 0xc0, !UPT ;  /* 0x00003fff04047892 */ /* 0x000fe4000f8ec0ff */
[----:B------:R-:W-:Y:S02]  /*3300*/  USEL UR41, UR40, 0x1, !UP0 ;  /* 0x0000000128297887 */ /* 0x000fe4000c000000 */
[----:B------:R-:W-:Y:S02]  /*3310*/  ULOP3.LUT UR28, UR5, 0x10000, URZ, 0xfc, !UPT ;  /* 0x00010000051c7892 */ /* 0x000fe4000f8efcff */
[----:B------:R-:W-:Y:S02]  /*3320*/  ULOP3.LUT UR29, UR4, 0x10000, URZ, 0xfc, !UPT ;  /* 0x00010000041d7892 */ /* 0x000fe4000f8efcff */
[----:B------:R-:W-:Y:S01]  /*3330*/  UIADD3 UR41, UPT, UPT, -UR41, URZ, URZ ;  /* 0x000000ff29297290 */ /* 0x000fe2000fffe1ff */
[----:B------:R-:W-:Y:S01]  /*3340*/  UMOV UR34, 0x0 ;  /* 0x0000000000227882 */ /* 0x000fe20000000000 */
[----:B------:R-:W-:Y:S01]  /*3350*/  UMOV UR35, 0x44004a0 ;  /* 0x044004a000237882 */ /* 0x000fe20000000000 */
[----:B------:R-:W-:Y:S01]  /*3360*/  UMOV UR32, 0x0 ;  /* 0x0000000000207882 */ /* 0x000fe20000000000 */
[----:B------:R-:W-:Y:S01]  /*3370*/  UMOV UR33, 0x44004a0 ;  /* 0x044004a000217882 */ /* 0x000fe20000000000 */
[----:B-1----:R-:W-:-:S15]  /*3380*/  R2UR UR42, R0 ;  /* 0x00000000002a72ca */ /* 0x002fde00000e0000 */
.L_x_66:
[----:B------:R-:W-:Y:S02]  /*3390*/  LEA R0, R10, UR26, 0x3 ;  /* 0x0000001a0a007c11 */ /* 0x000fe4000f8e18ff */
[----:B------:R-:W-:Y:S02]  /*33a0*/  SHF.L.U32 R2, R9, 0x1f, RZ ;  /* 0x0000001f09027819 */ /* 0x000fe400000006ff */
[----:B------:R-:W-:Y:S01]  /*33b0*/  PLOP3.LUT P0, PT, PT, PT, UP4, 0x80, 0x8 ;  /* 0x000000000008781c */ /* 0x000fe20003f0f048 */
[----:B------:R-:W-:Y:S01]  /*33c0*/  VIADD R3, R0, 0xa0 ;  /* 0x000000a000037836 */ /* 0x000fe20000000000 */
[----:B-1----:R-:W1:Y:S02]  /*33d0*/  SYNCS.PHASECHK.TRANS64.TRYWAIT P1, [R0+URZ+0x90], R2 ;  /* 0x00009002000075a7 */ /* 0x002e6400080211ff */
[----:B-1-3--:R-:W-:Y:S09]  /*33e0*/  @!P1 BRA `(.L_x_60) ;  /* 0x0000006400d89947 */ /* 0x00aff20003800000 */
.L_x_147:
[----:B------:R-:W-:Y:S01]  /*33f0*/  LEA R4, R10, UR26, 0x4 ;  /* 0x0000001a0a047c11 */ /* 0x000fe2000f8e20ff */
[----:B------:R-:W-:Y:S01]  /*3400*/  @UP4 ULEA UR4, UR24, UR26, 0x3 ;  /* 0x0000001a18044291 */ /* 0x000fe2000f8e18ff */
[----:B------:R-:W-:Y:S01]  /*3410*/  PLOP3.LUT P2, PT, PT, PT, PT, 0x80, 0x8 ;  /* 0x000000000008781c */ /* 0x000fe20003f4f070 */
[----:B------:R-:W-:Y:S01]  /*3420*/  ULEA UR31, UR30, UR26, 0x3 ;  /* 0x0000001a1e1f7291 */ /* 0x000fe2000f8e18ff */
[----:B------:R-:W-:Y:S02]  /*3430*/  PRMT R3, RZ, 0x654, R3 ;  /* 0x00000654ff037816 */ /* 0x000fe40000000003 */
[----:B------:R-:W2:Y:S01]  /*3440*/  LDS.128 R4, [R4+0x120] ;  /* 0x0001200004047984 */ /* 0x000ea20000000c00 */
[----:B-1----:R-:W-:Y:S02]  /*3450*/  @P0 SHF.L.U32 R2, R8, 0x1f, RZ ;  /* 0x0000001f08020819 */ /* 0x002fe400000006ff */
[----:B------:R-:W-:Y:S01]  /*3460*/  SHF.L.U32 R0, R11, 0x1f, RZ ;  /* 0x0000001f0b007819 */ /* 0x000fe200000006ff */
[----:B------:R-:W-:Y:S01]  /*3470*/  @!PT LDS RZ, [RZ] ;  /* 0x00000000fffff984 */ /* 0x000fe20000000800 */
[----:B------:R-:W-:Y:S01]  /*3480*/  @!PT LDS RZ, [RZ] ;  /* 0x00000000fffff984 */ /* 0x000fe20000000800 */
[----:B------:R-:W-:Y:S01]  /*3490*/  @!PT LDS RZ, [RZ] ;  /* 0x00000000fffff984 */ /* 0x000fe20000000800 */
[----:B------:R-:W-:Y:S01]  /*34a0*/  @!PT LDS RZ, [RZ] ;  /* 0x00000000fffff984 */ /* 0x000fe20000000800 */
[----:B------:R1:W-:Y:S06]  /*34b0*/  MEMBAR.ALL.CTA ;  /* 0x0000000000007992 */ /* 0x0003ec0000008000 */
[----:B-1----:R-:W1:Y:S02]  /*34c0*/  FENCE.VIEW.ASYNC.S ;  /* 0x00000000000073c6 */ /* 0x002e640000000000 */
[----:B-1----:R1:W-:Y:S01]  /*34d0*/  SYNCS.ARRIVE.TRANS64.RED.A1T0 RZ, [R3+URZ], RZ ;  /* 0x000000ff03ff79a7 */ /* 0x0023e200081004ff */
[----:B------:R1:W3:Y:S01]  /*34e0*/  @P0 SYNCS.PHASECHK.TRANS64.TRYWAIT P2, [UR4], R2 ;  /* 0x00000002ff0005a7 */ /* 0x0002e20008041104 */
[----:B------:R-:W-:Y:S01]  /*34f0*/  ULEA.HI UR4, UR30, UR30, URZ, 0x1 ;  /* 0x0000001e1e047291 */ /* 0x000fe2000f8f08ff */
[----:B--2---:R-:W-:-:S03]  /*3500*/  LOP3.LUT P1, RZ, R6, 0x1, RZ, 0xc0, !PT ;  /* 0x0000000106ff7812 */ /* 0x004fc6000782c0ff */
[----:B------:R-:W-:Y:S02]  /*3510*/  USHF.L.U32 UR11, UR4, 0x7, URZ ;  /* 0x00000007040b7899 */ /* 0x000fe400080006ff */
[----:B------:R-:W-:Y:S02]  /*3520*/  ULOP3.LUT UR4, UR4, 0xffe, URZ, 0xc0, !UPT ;  /* 0x00000ffe04047892 */ /* 0x000fe4000f8ec0ff */
[----:B------:R-:W-:Y:S02]  /*3530*/  ULOP3.LUT UR11, UR11, 0xffffff00, URZ, 0xc0, !UPT ;  /* 0xffffff000b0b7892 */ /* 0x000fe4000f8ec0ff */
[----:B------:R-:W-:Y:S02]  /*3540*/  UIADD3 UR4, UPT, UPT, -UR4, UR30, URZ ;  /* 0x0000001e04047290 */ /* 0x000fe4000fffe1ff */
[----:B------:R-:W-:Y:S01]  /*3550*/  UIADD3 UR11, UPT, UPT, UR42, UR11, URZ ;  /* 0x0000000b2a0b7290 */ /* 0x000fe2000fffe0ff */
[----:B------:R-:W2:Y:S03]  /*3560*/  SYNCS.PHASECHK.TRANS64.TRYWAIT P0, [UR31+0xd0], R0 ;  /* 0x0000d000ff0075a7 */ /* 0x000ea6000800111f */
[----:B------:R-:W-:Y:S01]  /*3570*/  ULEA UR11, UR4, UR11, 0x14 ;  /* 0x0000000b040b7291 */ /* 0x000fe2000f8ea0ff */
[----:B-123--:R-:W-:Y:S11]  /*3580*/  @!P0 BRA `(.L_x_61) ;  /* 0x0000006400848947 */ /* 0x00eff60003800000 */
.L_x_149:
[----:B------:R-:W-:Y:S01]  /*3590*/  IADD3 R10, PT, PT, R10, 0x1, RZ ;  /* 0x000000010a0a7810 */ /* 0x000fe20007ffe0ff */
[----:B------:R-:W-:Y:S06]  /*35a0*/  BRA.U !UP4, `(.L_x_62) ;  /* 0x000000010cc07547 */ /* 0x000fec000b800000 */
[----:B------:R-:W-:Y:S01]  /*35b0*/  UPLOP3.LUT UP2, UPT, UPT, UPT, UPT, 0x40, 0x4 ;  /* 0x000000000004789c */ /* 0x000fe20003f4e870 */
[----:B------:R-:W-:Y:S01]  /*35c0*/  UMOV UR23, UR41 ;  /* 0x0000002900177c82 */ /* 0x000fe20008000000 */
[----:B------:R-:W-:Y:S01]  /*35d0*/  UMOV UR22, UR40 ;  /* 0x0000002800167c82 */ /* 0x000fe20008000000 */
[----:B------:R-:W-:-:S08]  /*35e0*/  UMOV UR10, UR24 ;  /* 0x00000018000a7c82 */ /* 0x000fd00008000000 */
.L_x_65:
[----:B------:R-:W-:Y:S02]  /*35f0*/  UIADD3 UR23, UPT, UPT, UR23, 0x1, URZ ;  /* 0x0000000117177890 */ /* 0x000fe4000fffe0ff */
[----:B--2---:R-:W-:Y:S02]  /*3600*/  ULEA UR5, UR10, UR26, 0x3 ;  /* 0x0000001a0a057291 */ /* 0x004fe4000f8e18ff */
[----:B------:R-:W-:Y:S01]  /*3610*/  UISETP.NE.AND UP3, UPT, UR23, URZ, UPT ;  /* 0x000000ff1700728c */ /* 0x000fe2000bf65270 */
[----:B---3--:R-:W-:Y:S10]  /*3620*/  @P2 BRA `(.L_x_63) ;  /* 0x00000000000c2947 */ /* 0x008ff40003800000 */
[----:B-1----:R-:W-:Y:S04]  /*3630*/  SHF.L.U32 R2, R8, 0x1f, RZ ;  /* 0x0000001f08027819 */ /* 0x002fe800000006ff */
[----:B------:R-:W1:Y:S02]  /*3640*/  SYNCS.PHASECHK.TRANS64.TRYWAIT P0, [UR5], R2 ;  /* 0x00000002ff0075a7 */ /* 0x000e640008001105 */
[----:B-1----:R-:W-:Y:S05]  /*3650*/  @!P0 BRA `(.L_x_64) ;  /* 0x0000006400688947 */ /* 0x002fea0003800000 */
.L_x_63:
[----:B------:R-:W-:Y:S01]  /*3660*/  UISETP.NE.AND UP0, UPT, UR22, 0x1, UPT ;  /* 0x000000011600788c */ /* 0x000fe2000bf05270 */
[----:B------:R-:W-:Y:S01]  /*3670*/  PLOP3.LUT P2, PT, PT, PT, PT, 0x80, 0x8 ;  /* 0x000000000008781c */ /* 0x000fe20003f4f070 */
[----:B------:R-:W-:Y:S02]  /*3680*/  UIADD3 UR4, UPT, UPT, UR10, 0x1, URZ ;  /* 0x000000010a047890 */ /* 0x000fe4000fffe0ff */
[----:B------:R-:W-:Y:S02]  /*3690*/  UIADD3 UR25, UPT, UPT, UR5, 0x20, URZ ;  /* 0x0000002005197890 */ /* 0x000fe4000fffe0ff */
[----:B------:R-:W-:Y:S01]  /*36a0*/  UISETP.NE.AND UP1, UPT, UR4, 0x4, UPT ;  /* 0x000000040400788c */ /* 0x000fe2000bf25270 */
[----:B------:R-:W-:Y:S01]  /*36b0*/  PLOP3.LUT P0, PT, PT, PT, UP0, 0x80, 0x8 ;  /* 0x000000000008781c */ /* 0x000fe20003f0f008 */
[----:B------:R-:W-:Y:S02]  /*36c0*/  UIADD3 UR22, UPT, UPT, UR22, -0x1, URZ ;  /* 0xffffffff16167890 */ /* 0x000fe4000fffe0ff */
[----:B------:R-:W-:Y:S02]  /*36d0*/  USEL UR6, URZ, 0x1, UP1 ;  /* 0x00000001ff067887 */ /* 0x000fe40008800000 */
[----:B------:R-:W-:Y:S01]  /*36e0*/  USEL UR24, UR4, URZ, UP1 ;  /* 0x000000ff04187287 */ /* 0x000fe20008800000 */
[----:B------:R-:W-:Y:S01]  /*36f0*/  UMOV UR7, 0x40004040 ;  /* 0x4000404000077882 */ /* 0x000fe20000000000 */
[----:B------:R-:W-:Y:S02]  /*3700*/  UMOV UR5, 0x40004040 ;  /* 0x4000404000057882 */ /* 0x000fe40000000000 */
[----:B------:R-:W-:Y:S01]  /*3710*/  @UP0 ULEA UR4, UR24, UR26, 0x3 ;  /* 0x0000001a18040291 */ /* 0x000fe2000f8e18ff */
[----:B------:R-:W-:Y:S01]  /*3720*/  LOP3.LUT R8, R8, UR6, RZ, 0x3c, !PT ;  /* 0x0000000608087c12 */ /* 0x000fe2000f8e3cff */
[----:B------:R-:W-:Y:S01]  /*3730*/  ULEA UR6, UR10, UR29, 0xb ;  /* 0x0000001d0a067291 */ /* 0x000fe2000f8e58ff */
[----:B------:R-:W-:Y:S02]  /*3740*/  UMOV UR21, 0x40004040 ;  /* 0x4000404000157882 */ /* 0x000fe40000000000 */
[----:B-1----:R-:W-:Y:S01]  /*3750*/  @P0 SHF.L.U32 R0, R8, 0x1f, RZ ;  /* 0x0000001f08000819 */ /* 0x002fe200000006ff */
[----:B------:R-:W-:Y:S02]  /*3760*/  UIADD3 UR20, UPT, UPT, UR6, 0x2, URZ ;  /* 0x0000000206147890 */ /* 0x000fe4000fffe0ff */
[----:B------:R-:W-:Y:S01]  /*3770*/  UIADD3 UR16, UPT, UPT, UR6, 0x4, URZ ;  /* 0x0000000406107890 */ /* 0x000fe2000fffe0ff */
[----:B------:R2:W3:Y:S01]  /*3780*/  @P0 SYNCS.PHASECHK.TRANS64.TRYWAIT P2, [UR4], R0 ;  /* 0x00000000ff0005a7 */ /* 0x0004e20008041104 */
[----:B------:R-:W-:Y:S02]  /*3790*/  ULEA UR4, UR10, UR28, 0x9 ;  /* 0x0000001c0a047291 */ /* 0x000fe4000f8e48ff */
[----:B------:R-:W-:Y:S02]  /*37a0*/  UIADD3 UR12, UPT, UPT, UR6, 0x6, URZ ;  /* 0x00000006060c7890 */ /* 0x000fe4000fffe0ff */
[----:B------:R-:W-:Y:S02]  /*37b0*/  UIADD3 UR18, UPT, UPT, UR4, 0x2, URZ ;  /* 0x0000000204127890 */ /* 0x000fe4000fffe0ff */
[----:B------:R-:W-:Y:S02]  /*37c0*/  UIADD3 UR14, UPT, UPT, UR4, 0x4, URZ ;  /* 0x00000004040e7890 */ /* 0x000fe4000fffe0ff */
[----:B------:R-:W-:Y:S01]  /*37d0*/  UIADD3 UR8, UPT, UPT, UR4, 0x6, URZ ;  /* 0x0000000604087890 */ /* 0x000fe2000fffe0ff */
[----:B------:R2:W-:Y:S01]  /*37e0*/  UTCIMMA gdesc[UR4], gdesc[UR6], tmem[UR11], tmem[UR38], idesc[UR39], UP2 ;  /* 0x00ff2606040075ea */ /* 0x0005e2000900010b */
[----:B------:R-:W-:Y:S01]  /*37f0*/  UPLOP3.LUT UP2, UPT, UPT, UPT, UPT, 0x80, 0x8 ;  /* 0x000000000008789c */ /* 0x000fe20003f4f070 */
[----:B------:R-:W-:Y:S01]  /*3800*/  UMOV UR19, 0x40004040 ;  /* 0x4000404000137882 */ /* 0x000fe20000000000 */
[----:B------:R-:W-:Y:S01]  /*3810*/  UMOV UR17, 0x40004040 ;  /* 0x4000404000117882 */ /* 0x000fe20000000000 */
[----:B------:R2:W-:Y:S01]  /*3820*/  UTCIMMA gdesc[UR18], gdesc[UR20], tmem[UR11], tmem[UR36], idesc[UR37], UPT ;  /* 0x00ff2414120075ea */ /* 0x0005e2000b80010b */
[----:B------:R-:W-:Y:S01]  /*3830*/  UMOV UR15, 0x40004040 ;  /* 0x40004040000f7882 */ /* 0x000fe20000000000 */
[----:B------:R-:W-:Y:S01]  /*3840*/  UMOV UR13, 0x40004040 ;  /* 0x40004040000d7882 */ /* 0x000fe20000000000 */
[----:B------:R-:W-:Y:S01]  /*3850*/  UMOV UR9, 0x40004040 ;  /* 0x4000404000097882 */ /* 0x000fe20000000000 */
[----:B------:R2:W-:Y:S01]  /*3860*/  UTCIMMA gdesc[UR14], gdesc[UR16], tmem[UR11], tmem[UR34], idesc[UR35], UPT ;  /* 0x00ff22100e0075ea */ /* 0x0005e2000b80010b */
[----:B------:R2:W-:Y:S01]  /*3870*/  UTCIMMA gdesc[UR8], gdesc[UR12], tmem[UR11], tmem[UR32], idesc[UR33], UPT ;  /* 0x00ff200c080075ea */ /* 0x0005e2000b80010b */
[----:B------:R2:W-:Y:S01]  /*3880*/  UTCBAR.MULTICAST [UR25], URZ, UR27 ;  /* 0x000000ff190073e9 */ /* 0x0005e2000800081b */
[----:B------:R-:W-:Y:S01]  /*3890*/  UMOV UR10, UR24 ;  /* 0x00000018000a7c82 */ /* 0x000fe20008000000 */
[----:B------:R-:W-:Y:S05]  /*38a0*/  BRA.U UP3, `(.L_x_65) ;  /* 0xfffffffd03507547 */ /* 0x000fea000b83ffff */
.L_x_62:
[----:B--2---:R-:W-:Y:S01]  /*38b0*/  UIADD3 UR4, UPT, UPT, UR30, 0x1, URZ ;  /* 0x000000011e047890 */ /* 0x004fe2000fffe0ff */
[C---:B------:R-:W-:Y:S01]  /*38c0*/  ISETP.NE.AND P0, PT, R10.reuse, 0x2, PT ;  /* 0x000000020a00780c */ /* 0x040fe20003f05270 */
[----:B------:R-:W-:Y:S02]  /*38d0*/  UIADD3 UR5, UPT, UPT, UR31, 0xb0, URZ ;  /* 0x000000b01f057890 */ /* 0x000fe4000fffe0ff */
[----:B------:R-:W-:Y:S01]  /*38e0*/  UISETP.NE.AND UP0, UPT, UR4, 0x4, UPT ;  /* 0x000000040400788c */ /* 0x000fe2000bf05270 */
[----:B-1----:R-:W-:Y:S02]  /*38f0*/  SEL R0, RZ, 0x1, P0 ;  /* 0x00000001ff007807 */ /* 0x002fe40000000000 */
[----:B------:R-:W-:Y:S01]  /*3900*/  SEL R10, R10, RZ, P0 ;  /* 0x000000ff0a0a7207 */ /* 0x000fe20000000000 */
[----:B------:R-:W-:Y:S01]  /*3910*/  USEL UR6, URZ, 0x1, UP0 ;  /* 0x00000001ff067887 */ /* 0x000fe20008000000 */
[----:B------:R-:W-:Y:S01]  /*3920*/  LOP3.LUT R9, R9, R0, RZ, 0x3c, !PT ;  /* 0x0000000009097212 */ /* 0x000fe200078e3cff */
[----:B------:R-:W-:Y:S01]  /*3930*/  USEL UR30, UR4, URZ, UP0 ;  /* 0x000000ff041e7287 */ /* 0x000fe20008000000 */
[----:B------:R1:W-:Y:S03]  /*3940*/  UTCBAR [UR5], URZ ;  /* 0x000000ff050073e9 */ /* 0x0003e600080000ff */
[----:B------:R-:W-:Y:S01]  /*3950*/  LOP3.LUT R11, R11, UR6, RZ, 0x3c, !PT ;  /* 0x000000060b0b7c12 */ /* 0x000fe2000f8e3cff */
[----:B------:R-:W-:Y:S07]  /*3960*/  @P1 BRA `(.L_x_66) ;  /* 0xfffffff800881947 */ /* 0x000fee000383ffff */
[----:B------:R-:W2:Y:S01]  /*3970*/  S2UR UR8, SR_CgaCtaId ;  /* 0x00000000000879c3 */ /* 0x000ea20000008800 */
[----:B------:R-:W-:Y:S01]  /*3980*/  ELECT P0, URZ, PT ;  /* 0x0000000000ff782f */ /* 0x000fe20003800000 */
[----:B------:R-:W-:Y:S01]  /*3990*/  IMAD.MOV.U32 R0, RZ, RZ, 0x1 ;  /* 0x00000001ff007424 */ /* 0x000fe200078e00ff */
[----:B------:R-:W-:Y:S01]  /*39a0*/  UIADD3 UR26, UPT, UPT, UR26, 0xd0, URZ ;  /* 0x000000d01a1a7890 */ /* 0x000fe2000fffe0ff */
[----:B------:R-:W-:Y:S01]  /*39b0*/  SHF.L.U32 R2, R11, 0x1f, RZ ;  /* 0x0000001f0b027819 */ /* 0x000fe200000006ff */
[----:B------:R-:W-:-:S03]  /*39c0*/  UMOV UR4, 0x40 ;  /* 0x0000004000047882 */ /* 0x000fc60000000000 */
[----:B------:R-:W-:Y:S01]  /*39d0*/  UVIRTCOUNT.DEALLOC.SMPOOL 0x80 ;  /* 0x000000800000784c */ /* 0x000fe20000000000 */
[----:B--2---:R-:W-:Y:S02]  /*39e0*/  ULEA UR8, UR8, UR4, 0x18 ;  /* 0x0000000408087291 */ /* 0x004fe4000f8ec0ff */
[----:B------:R-:W-:-:S07]  /*39f0*/  ULEA UR4, UR30, UR26, 0x3 ;  /* 0x0000001a1e047291 */ /* 0x000fce000f8e18ff */
[----:B------:R2:W-:Y:S02]  /*3a00*/  @P0 STS.U8 [UR8+0x1c], R0 ;  /* 0x00001c00ff000988 */ /* 0x0005e40008000008 */
[----:B------:R-:W4:Y:S02]  /*3a10*/  SYNCS.PHASECHK.TRANS64.TRYWAIT P0, [UR4], R2 ;  /* 0x00000002ff0075a7 */ /* 0x000f240008001104 */
[----:B--2-4-:R-:W-:Y:S05]  /*3a20*/  @!P0 BRA `(.L_x_67) ;  /* 0x00000060008c8947 */ /* 0x014fea0003800000 */
.L_x_152:
[----:B------:R-:W-:-:S04]  /*3a30*/  UIADD3 UR4, UPT, UPT, UR30, 0x1, URZ ;  /* 0x000000011e047890 */ /* 0x000fc8000fffe0ff */
[----:B------:R-:W-:-:S04]  /*3a40*/  UISETP.NE.AND UP0, UPT, UR4, 0x4, UPT ;  /* 0x000000040400788c */ /* 0x000fc8000bf05270 */
[----:B------:R-:W-:Y:S02]  /*3a50*/  USEL UR6, URZ, 0x1, UP0 ;  /* 0x00000001ff067887 */ /* 0x000fe40008000000 */
[----:B------:R-:W-:-:S04]  /*3a60*/  USEL UR4, UR4, URZ, UP0 ;  /* 0x000000ff04047287 */ /* 0x000fc80008000000 */
[----:B-1----:R-:W-:Y:S01]  /*3a70*/  ULEA UR5, UR4, UR26, 0x3 ;  /* 0x0000001a04057291 */ /* 0x002fe2000f8e18ff */
[----:B--2---:R-:W-:-:S04]  /*3a80*/  LOP3.LUT R2, R11, UR6, RZ, 0x3c, !PT ;  /* 0x000000060b027c12 */ /* 0x004fc8000f8e3cff */
[----:B------:R-:W-:-:S04]  /*3a90*/  SHF.L.U32 R3, R2, 0x1f, RZ ;  /* 0x0000001f02037819 */ /* 0x000fc800000006ff */
[----:B------:R-:W1:Y:S02]  /*3aa0*/  SYNCS.PHASECHK.TRANS64.TRYWAIT P0, [UR5], R3 ;  /* 0x00000003ff0075a7 */ /* 0x000e640008001105 */
[----:B-1----:R-:W-:Y:S05]  /*3ab0*/  @!P0 BRA `(.L_x_68) ;  /* 0x0000006000808947 */ /* 0x002fea0003800000 */
.L_x_154:
        /* <DEDUP_REMOVED lines=9> */
.L_x_156:
[----:B------:R-:W-:-:S04]  /*3b50*/  UIADD3 UR4, UPT, UPT, UR4, 0x1, URZ ;  /* 0x0000000104047890 */ /* 0x000fc8000fffe0ff */
[----:B------:R-:W-:-:S04]  /*3b60*/  UISETP.NE.AND UP0, UPT, UR4, 0x4, UPT ;  /* 0x000000040400788c */ /* 0x000fc8000bf05270 */
[----:B------:R-:W-:Y:S02]  /*3b70*/  USEL UR5, URZ, 0x1, UP0 ;  /* 0x00000001ff057887 */ /* 0x000fe40008000000 */
[----:B------:R-:W-:-:S04]  /*3b80*/  USEL UR4, UR4, URZ, UP0 ;  /* 0x000000ff04047287 */ /* 0x000fc80008000000 */
[----:B------:R-:W-:Y:S01]  /*3b90*/  ULEA UR4, UR4, UR26, 0x3 ;  /* 0x0000001a04047291 */ /* 0x000fe2000f8e18ff */
[----:B------:R-:W-:-:S04]  /*3ba0*/  LOP3.LUT R2, R2, UR5, RZ, 0x3c, !PT ;  /* 0x0000000502027c12 */ /* 0x000fc8000f8e3cff */
[----:B------:R-:W-:-:S04]  /*3bb0*/  SHF.L.U32 R2, R2, 0x1f, RZ ;  /* 0x0000001f02027819 */ /* 0x000fc800000006ff */
[----:B------:R-:W2:Y:S02]  /*3bc0*/  SYNCS.PHASECHK.TRANS64.TRYWAIT P0, [UR4], R2 ;  /* 0x00000002ff0075a7 */ /* 0x000ea40008001104 */
[----:B--2---:R-:W-:Y:S05]  /*3bd0*/  @!P0 BRA `(.L_x_70) ;  /* 0x0000006000688947 */ /* 0x004fea0003800000 */
.L_x_158:
[----:B------:R-:W-:Y:S01]  /*3be0*/  NOP ;  /* 0x0000000000007918 */ /* 0x000fe20000000000 */
[----:B-1----:R-:W1:Y:S01]  /*3bf0*/  LDS R0, [UR8+0x14] ;  /* 0x00001408ff007984 */ /* 0x002e620008000800 */
[----:B------:R-:W-:Y:S01]  /*3c00*/  ULOP3.LUT UR4, UR42, 0xffff, URZ, 0xc0, !UPT ;  /* 0x0000ffff2a047892 */ /* 0x000fe2000f8ec0ff */
[----:B------:R-:W-:Y:S01]  /*3c10*/  UMOV UR5, 0xffff ;  /* 0x0000ffff00057882 */ /* 0x000fe20000000000 */
[----:B------:R-:W-:Y:S02]  /*3c20*/  UMOV UR6, 0x1 ;  /* 0x0000000100067882 */ /* 0x000fe40000000000 */
[----:B------:R-:W-:-:S04]  /*3c30*/  USHF.R.U32.HI UR4, URZ, 0x5, UR4 ;  /* 0x00000005ff047899 */ /* 0x000fc80008011604 */
[----:B------:R-:W-:Y:S02]  /*3c40*/  USHF.L.U32 UR5, UR5, UR4, URZ ;  /* 0x0000000405057299 */ /* 0x000fe400080006ff */
[----:B------:R-:W-:-:S04]  /*3c50*/  USHF.L.U32 UR4, UR6, UR4, URZ ;  /* 0x0000000406047299 */ /* 0x000fc800080006ff */
[----:B-1----:R-:W-:-:S04]  /*3c60*/  LOP3.LUT R0, R0, UR5, RZ, 0xc0, !PT ;  /* 0x0000000500007c12 */ /* 0x002fc8000f8ec0ff */
[----:B------:R-:W-:-:S13]  /*3c70*/  ISETP.NE.AND P0, PT, R0, UR5, PT ;  /* 0x0000000500007c0c */ /* 0x000fda000bf05270 */
[----:B------:R-:W-:Y:S05]  /*3c80*/  @P0 BRA `(.L_x_71) ;  /* 0x0000000000580947 */ /* 0x000fea0003800000 */
[----:B------:R-:W1:Y:S02]  /*3c90*/  LDS R0, [UR8+0x18] ;  /* 0x00001808ff007984 */ /* 0x000e640008000800 */
[----:B-1----:R-:W-:-:S04]  /*3ca0*/  LOP3.LUT R0, R0, UR4, RZ, 0xc0, !PT ;  /* 0x0000000400007c12 */ /* 0x002fc8000f8ec0ff */
[----:B------:R-:W-:-:S13]  /*3cb0*/  ISETP.NE.AND P0, PT, R0, UR4, PT ;  /* 0x0000000400007c0c */ /* 0x000fda000bf05270 */
[----:B------:R-:W-:Y:S05]  /*3cc0*/  @P0 BRA `(.L_x_72) ;  /* 0x00000000003c0947 */ /* 0x000fea0003800000 */
[----:B------:R-:W1:Y:S01]  /*3cd0*/  S2R R2, SR_LANEID ;  /* 0x0000000000027919 */ /* 0x000e620000000000 */
[----:B------:R-:W-:-:S06]  /*3ce0*/  ULOP3.LUT UR5, URZ, UR5, URZ, 0x33, !UPT ;  /* 0x00000005ff057292 */ /* 0x000fcc000f8e33ff */
[----:B------:R-:W-:-:S04]  /*3cf0*/  IMAD.U32 R0, RZ, RZ, UR5 ;  /* 0x00000005ff007e24 */ /* 0x000fc8000f8e00ff */
[----:B------:R2:W4:Y:S02]  /*3d00*/  REDUX UR7, R0 ;  /* 0x00000000000773c4 */ /* 0x0005240000000000 */
[----:B------:R1:W-:Y:S01]  /*3d10*/  UTCATOMSWS.AND URZ, UR5 ;  /* 0x0000000500ff79e3 */ /* 0x0003e20008000000 */
[----:B--2---:R-:W-:Y:S01]  /*3d20*/  LOP3.LUT R0, RZ, UR4, RZ, 0x33, !PT ;  /* 0x00000004ff007c12 */ /* 0x004fe2000f8e33ff */
[----:B------:R-:W-:Y:S02]  /*3d30*/  VOTEU.ANY UR4, UPT, PT ;  /* 0x0000000000047886 */ /* 0x000fe400038e0100 */
[----:B------:R-:W-:Y:S02]  /*3d40*/  UFLO.U32 UR4, UR4 ;  /* 0x00000004000472bd */ /* 0x000fe400080e0000 */
[----:B------:R-:W2:Y:S04]  /*3d50*/  REDUX UR6, R0 ;  /* 0x00000000000673c4 */ /* 0x000ea80000000000 */
[----:B-1----:R-:W-:-:S02]  /*3d60*/  ISETP.EQ.U32.AND P0, PT, R2, UR4, PT ;  /* 0x0000000402007c0c */ /* 0x002fc4000bf02070 */
[----:B----4-:R-:W-:-:S11]  /*3d70*/  MOV R2, UR7 ;  /* 0x0000000700027c02 */ /* 0x010fd60008000f00 */
[----:B------:R1:W-:Y:S01]  /*3d80*/  @P0 ATOMS.AND RZ, [UR8+0x14], R2 ;  /* 0x00001402ffff098c */ /* 0x0003e2000a800008 */
[----:B--2---:R-:W-:-:S05]  /*3d90*/  IMAD.U32 R0, RZ, RZ, UR6 ;  /* 0x00000006ff007e24 */ /* 0x004fca000f8e00ff */
[----:B------:R1:W-:Y:S01]  /*3da0*/  @P0 ATOMS.AND RZ, [UR8+0x18], R0 ;  /* 0x00001800ffff098c */ /* 0x0003e2000a800008 */
[----:B------:R-:W-:Y:S05]  /*3db0*/  BRA `(.L_x_73) ;  /* 0x0000000000147947 */ /* 0x000fea0003800000 */
.L_x_72:
[----:B------:R-:W-:Y:S02]  /*3dc0*/  MOV R2, 0x3de0 ;  /* 0x00003de000027802 */ /* 0x000fe40000000f00 */
[----:B---3-5:R-:W-:Y:S05]  /*3dd0*/  CALL.REL.NOINC `($__internal_0_$__cuda_sm10x_tcgen05_guardrail_trap_col_being_dealloced_not_returned_by_alloc) ;  /* 0x00000064004c7944 */ /* 0x028fea0003c00000 */
[----:B------:R-:W-:Y:S05]  /*3de0*/  BRA `(.L_x_73) ;  /* 0x0000000000087947 */ /* 0x000fea0003800000 */
.L_x_71:
[----:B------:R-:W-:Y:S02]  /*3df0*/  MOV R2, 0x3e10 ;  /* 0x00003e1000027802 */ /* 0x000fe40000000f00 */
[----:B---3-5:R-:W-:Y:S05]  /*3e00*/  CALL.REL.NOINC `($__internal_2_$__cuda_sm10x_tcgen05_guardrail_trap_unallocated_columns_being_dealloced) ;  /* 0x0000006400587944 */ /* 0x028fea0003c00000 */
.L_x_73:
[----:B------:R-:W-:Y:S01]  /*3e10*/  NOP ;  /* 0x0000000000007918 */ /* 0x000fe20000000000 */
[----:B------:R-:W-:Y:S05]  /*3e20*/  EXIT ;  /* 0x000000000000794d */ /* 0x000fea0003800000 */
.L_x_55:
[----:B------:R-:W-:-:S09]  /*3e30*/  UISETP.NE.OR UP0, UPT, UR17, 0x3, !UP3 ;  /* 0x000000031100788c */ /* 0x000fd2000df05670 */
[----:B------:R-:W-:Y:S05]  /*3e40*/  BRA.U UP0, `(.L_x_74) ;  /* 0x0000001100587547 */ /* 0x000fea000b800000 */
[----:B------:R-:W1:Y:S01]  /*3e50*/  LDCU UR31, c[0x0][0x370] ;  /* 0x00006e00ff1f77ac */ /* 0x000e620008000800 */
[----:B------:R-:W2:Y:S01]  /*3e60*/  LDC.64 R16, c[0x0][0x348] ;  /* 0x0000d200ff107b82 */ /* 0x000ea20000000a00 */
[----:B------:R-:W-:Y:S02]  /*3e70*/  HFMA2 R13, -RZ, RZ, 0, 0 ;  /* 0x00000000ff0d7431 */ /* 0x000fe400000001ff */
[----:B------:R-:W-:Y:S01]  /*3e80*/  IMAD.MOV.U32 R15, RZ, RZ, 0x1 ;  /* 0x00000001ff0f7424 */ /* 0x000fe200078e00ff */
[----:B------:R-:W1:Y:S01]  /*3e90*/  LDCU.128 UR48, c[0x0][0xb10] ;  /* 0x00016200ff3077ac */ /* 0x000e620008000c00 */
[----:B------:R-:W-:Y:S01]  /*3ea0*/  IMAD.MOV.U32 R14, RZ, RZ, RZ ;  /* 0x000000ffff0e7224 */ /* 0x000fe200078e00ff */
[----:B------:R-:W-:Y:S01]  /*3eb0*/  MOV R7, 0x1000 ;  /* 0x0000100000077802 */ /* 0x000fe20000000f00 */
[----:B------:R-:W3:Y:S01]  /*3ec0*/  LDCU UR30, c[0x0][0x374] ;  /* 0x00006e80ff1e77ac */ /* 0x000ee20008000800 */
[----:B------:R-:W4:Y:S01]  /*3ed0*/  LDC.64 R2, c[0x0][0x888] ;  /* 0x00022200ff027b82 */ /* 0x000f220000000a00 */
[----:B------:R-:W3:Y:S01]  /*3ee0*/  LDCU UR15, c[0x0][0xb0c] ;  /* 0x00016180ff0f77ac */ /* 0x000ee20008000800 */
[----:B------:R-:W2:Y:S06]  /*3ef0*/  LDCU UR40, c[0x0][0xb20] ;  /* 0x00016400ff2877ac */ /* 0x000eac0008000800 */
[----:B------:R-:W4:Y:S01]  /*3f00*/  LDC.64 R4, c[0x0][0x890] ;  /* 0x00022400ff047b82 */ /* 0x000f220000000a00 */
[----:B------:R-:W2:Y:S01]  /*3f10*/  LDCU UR4, c[0x0][0xb30] ;  /* 0x00016600ff0477ac */ /* 0x000ea20008000800 */
[----:B------:R-:W-:Y:S01]  /*3f20*/  UMOV UR21, 0x400 ;  /* 0x0000040000157882 */ /* 0x000fe20000000000 */
[----:B-1----:R-:W-:-:S02]  /*3f30*/  UIMAD.WIDE.U32 UR6, UR31, UR48, URZ ;  /* 0x000000301f0672a5 */ /* 0x002fc4000f8e00ff */
[----:B---3--:R-:W-:Y:S02]  /*3f40*/  UIMAD.WIDE.U32 UR8, UR30, UR51, URZ ;  /* 0x000000331e0872a5 */ /* 0x008fe4000f8e00ff */
[----:B------:R-:W-:Y:S02]  /*3f50*/  ULEA UR21, UR45, UR21, 0x18 ;  /* 0x000000152d157291 */ /* 0x000fe4000f8ec0ff */
[----:B------:R-:W-:Y:S02]  /*3f60*/  UPLOP3.LUT UP3, UPT, UPT, UPT, UPT, 0x40, 0x4 ;  /* 0x000000000004789c */ /* 0x000fe40003f6e870 */
[----:B------:R-:W-:Y:S01]  /*3f70*/  UIADD3 UR37, UPT, UPT, UR21, 0x58, URZ ;  /* 0x0000005815257890 */ /* 0x000fe2000fffe0ff */
[----:B------:R-:W-:Y:S01]  /*3f80*/  UMOV UR6, UR7 ;  /* 0x0000000700067c82 */ /* 0x000fe20008000000 */
[----:B------:R-:W-:Y:S01]  /*3f90*/  UMOV UR38, UR9 ;  /* 0x0000000900267c82 */ /* 0x000fe20008000000 */
[----:B------:R-:W-:Y:S02]  /*3fa0*/  UISETP.GE.AND UP0, UPT, UR42, 0x1, UPT ;  /* 0x000000012a00788c */ /* 0x000fe4000bf06270 */
[----:B------:R-:W-:Y:S01]  /*3fb0*/  UISETP.NE.AND UP4, UPT, UR42, 0x1, UPT ;  /* 0x000000012a00788c */ /* 0x000fe2000bf85270 */
[----:B------:R-:W1:Y:S01]  /*3fc0*/  LDCU.64 UR22, c[0x0][0xb28] ;  /* 0x00016500ff1677ac */ /* 0x000e620008000a00 */
[----:B------:R-:W-:-:S02]  /*3fd0*/  UISETP.NE.AND UP6, UPT, UR15, 0x1, UPT ;  /* 0x000000010f00788c */ /* 0x000fc4000bfc5270 */
[----:B------:R-:W-:Y:S02]  /*3fe0*/  UISETP.NE.AND UP5, UPT, UR50, 0x1, UPT ;  /* 0x000000013200788c */ /* 0x000fe4000bfa5270 */
[----:B------:R-:W-:Y:S02]  /*3ff0*/  UIADD3 UR33, UPT, UPT, UR21, 0x40, URZ ;  /* 0x0000004015217890 */ /* 0x000fe4000fffe0ff */
[----:B------:R-:W-:Y:S02]  /*4000*/  UIADD3 UR25, UPT, UPT, UR21, 0x48, URZ ;  /* 0x0000004815197890 */ /* 0x000fe4000fffe0ff */
[----:B------:R-:W-:Y:S02]  /*4010*/  UIADD3 UR17, UPT, UPT, UR21, 0x50, URZ ;  /* 0x0000005015117890 */ /* 0x000fe4000fffe0ff */
[----:B------:R-:W-:Y:S02]  /*4020*/  UPRMT UR37, UR45, 0x654, UR37 ;  /* 0x000006542d257896 */ /* 0x000fe40008000025 */
[----:B------:R-:W-:-:S02]  /*4030*/  USHF.R.U32.HI UR39, URZ, UR49, UR6 ;  /* 0x00000031ff277299 */ /* 0x000fc40008011606 */
[----:B--2---:R-:W-:Y:S02]  /*4040*/  USHF.R.U32.HI UR38, URZ, UR40, UR38 ;  /* 0x00000028ff267299 */ /* 0x004fe40008011626 */
[----:B------:R-:W-:-:S11]  /*4050*/  UISETP.NE.AND UP2, UPT, UR4, 0x1, UPT ;  /* 0x000000010400788c */ /* 0x000fd6000bf45270 */
.L_x_85:
[C---:B------:R-:W-:Y:S02]  /*4060*/  LEA R12, R14.reuse, UR21, 0x3 ;  /* 0x000000150e0c7c11 */ /* 0x040fe4000f8e18ff */
[----:B------:R-:W-:Y:S02]  /*4070*/  SHF.L.U32 R0, R13, 0x1f, RZ ;  /* 0x0000001f0d007819 */ /* 0x000fe400000006ff */
[----:B------:R-:W-:Y:S02]  /*4080*/  LEA R8, R14, UR21, 0x4 ;  /* 0x000000150e087c11 */ /* 0x000fe4000f8e20ff */
[----:B--2---:R-:W2:Y:S02]  /*4090*/  SYNCS.PHASECHK.TRANS64.TRYWAIT P0, [R12+URZ+0x90], R0 ;  /* 0x000090000c0075a7 */ /* 0x004ea400080011ff */
[----:B--2---:R-:W-:Y:S05]  /*40a0*/  @!P0 BRA `(.L_x_75) ;  /* 0x0000005c004c8947 */ /* 0x004fea0003800000 */
.L_x_159:
[----:B------:R-:W3:Y:S01]  /*40b0*/  LDS.128 R8, [R8+0x120] ;  /* 0x0001200008087984 */ /* 0x000ee20000000c00 */
[----:B------:R-:W-:Y:S01]  /*40c0*/  UISETP.GE.AND UP0, UPT, UR42, 0x1, UPT ;  /* 0x000000012a00788c */ /* 0x000fe2000bf06270 */
[----:B------:R-:W-:Y:S01]  /*40d0*/  @!PT LDS RZ, [RZ] ;  /* 0x00000000fffff984 */ /* 0x000fe20000000800 */
[----:B------:R-:W-:Y:S01]  /*40e0*/  @!PT LDS RZ, [RZ] ;  /* 0x00000000fffff984 */ /* 0x000fe20000000800 */
[----:B------:R-:W-:Y:S01]  /*40f0*/  @!PT LDS RZ, [RZ] ;  /* 0x00000000fffff984 */ /* 0x000fe20000000800 */
[----:B------:R-:W-:Y:S01]  /*4100*/  @!PT LDS RZ, [RZ] ;  /* 0x00000000fffff984 */ /* 0x000fe20000000800 */
[----:B------:R1:W-:Y:S06]  /*4110*/  MEMBAR.ALL.CTA ;  /* 0x0000000000007992 */ /* 0x0003ec0000008000 */
[----:B-1----:R-:W1:Y:S01]  /*4120*/  FENCE.VIEW.ASYNC.S ;  /* 0x00000000000073c6 */ /* 0x002e620000000000 */
[----:B---3--:R-:W-:Y:S11]  /*4130*/  LOP3.LUT P0, RZ, R10, 0x1, RZ, 0xc0, !PT ;  /* 0x000000010aff7812 */ /* 0x008ff6000780c0ff */
[----:B------:R-:W-:Y:S02]  /*4140*/  @!UPT UIADD3 URZ, UPT, UPT, URZ, URZ, URZ ;  /* 0x000000fffffff290 */ /* 0x000fe4000fffe0ff */
[----:B-1----:R-:W-:Y:S01]  /*4150*/  VOTEU.ANY UP1, P0 ;  /* 0x0000000000ff7886 */ /* 0x002fe20000020100 */
[----:B------:R-:W-:Y:S11]  /*4160*/  PLOP3.LUT P0, PT, PT, PT, UP1, 0x80, 0x8 ;  /* 0x000000000008781c */ /* 0x000ff60003f0f018 */
[----:B------:R-:W-:Y:S02]  /*4170*/  @!UPT UIADD3 URZ, UPT, UPT, URZ, URZ, URZ ;  /* 0x000000fffffff290 */ /* 0x000fe4000fffe0ff */
[----:B--2---:R-:W-:Y:S02]  /*4180*/  @P0 SHF.R.U32.HI R0, RZ, 0x10, R9 ;  /* 0x00000010ff000819 */ /* 0x004fe40000011609 */
[----:B------:R-:W-:Y:S02]  /*4190*/  @P0 MOV R6, R8 ;  /* 0x0000000800060202 */ /* 0x000fe40000000f00 */
[----:B------:R-:W-:Y:S01]  /*41a0*/  @P0 R2UR UR4, R0 ;  /* 0x00000000000402ca */ /* 0x000fe200000e0000 */
[----:B------:R-:W-:Y:S01]  /*41b0*/  VIADD R0, R12, 0xa0 ;  /* 0x000000a00c007836 */ /* 0x000fe20000000000 */
[----:B------:R-:W-:Y:S02]  /*41c0*/  @P0 LOP3.LUT R8, R9, 0xffff, RZ, 0xc0, !PT ;  /* 0x0000ffff09080812 */ /* 0x000fe400078ec0ff */
[----:B------:R-:W-:Y:S02]  /*41d0*/  @P0 R2UR UR6, R6 ;  /* 0x00000000060602ca */ /* 0x000fe400000e0000 */
[----:B------:R-:W-:Y:S02]  /*41e0*/  PRMT R0, RZ, 0x654, R0 ;  /* 0x00000654ff007816 */ /* 0x000fe40000000000 */
[----:B------:R-:W-:Y:S02]  /*41f0*/  @P0 R2UR UR5, R8 ;  /* 0x00000000080502ca */ /* 0x000fe400000e0000 */
[----:B------:R1:W-:Y:S03]  /*4200*/  SYNCS.ARRIVE.TRANS64.RED.A1T0 RZ, [R0+URZ], RZ ;  /* 0x000000ff00ff79a7 */ /* 0x0003e600081004ff */
[----:B------:R-:W-:Y:S04]  /*4210*/  @UP1 UMOV UR29, UR4 ;  /* 0x00000004001d1c82 */ /* 0x000fe80008000000 */
[----:B------:R-:W-:Y:S04]  /*4220*/  @UP1 UMOV UR14, UR6 ;  /* 0x00000006000e1c82 */ /* 0x000fe80008000000 */
[----:B------:R-:W-:Y:S01]  /*4230*/  @UP1 UMOV UR13, UR5 ;  /* 0x00000005000d1c82 */ /* 0x000fe20008000000 */
[----:B------:R-:W-:Y:S05]  /*4240*/  BRA.U !UP0, `(.L_x_76) ;  /* 0x0000000108a47547 */ /* 0x000fea000b800000 */
[----:B------:R-:W-:Y:S02]  /*4250*/  UIMAD.WIDE.U32 UR18, UR13, UR51, URZ ;  /* 0x000000330d1272a5 */ /* 0x000fe4000f8e00ff */
[----:B------:R-:W-:Y:S02]  /*4260*/  UIMAD.WIDE.U32 UR26, UR14, UR48, URZ ;  /* 0x000000300e1a72a5 */ /* 0x000fe4000f8e00ff */
[----:B------:R-:W-:Y:S02]  /*4270*/  USEL UR4, UR30, UR38, !UP5 ;  /* 0x000000261e047287 */ /* 0x000fe4000e800000 */
[----:B------:R-:W-:Y:S02]  /*4280*/  USEL UR7, UR31, UR39, !UP6 ;  /* 0x000000271f077287 */ /* 0x000fe4000f000000 */
[----:B------:R-:W-:Y:S02]  /*4290*/  UIMAD.WIDE.U32 UR8, UR4, UR22, URZ ;  /* 0x00000016040872a5 */ /* 0x000fe4000f8e00ff */
[----:B------:R-:W-:Y:S01]  /*42a0*/  UIMAD.WIDE.U32 UR10, UR7, UR22, URZ ;  /* 0x00000016070a72a5 */ /* 0x000fe2000f8e00ff */
[----:B------:R-:W-:Y:S02]  /*42b0*/  UMOV UR5, UR19 ;  /* 0x0000001300057c82 */ /* 0x000fe40008000000 */
[----:B------:R-:W-:Y:S03]  /*42c0*/  USHF.R.U32.HI UR6, URZ, UR40, UR5 ;  /* 0x00000028ff067299 */ /* 0x000fe60008011605 */
[----:B------:R-:W-:Y:S01]  /*42d0*/  UMOV UR5, UR27 ;  /* 0x0000001b00057c82 */ /* 0x000fe20008000000 */
[----:B------:R-:W-:Y:S02]  /*42e0*/  USEL UR6, UR13, UR6, !UP5 ;  /* 0x000000060d067287 */ /* 0x000fe4000e800000 */
[----:B------:R-:W-:Y:S03]  /*42f0*/  USHF.R.U32.HI UR12, URZ, UR49, UR5 ;  /* 0x00000031ff0c7299 */ /* 0x000fe60008011605 */
[----:B------:R-:W-:Y:S02]  /*4300*/  UMOV UR5, UR9 ;  /* 0x0000000900057c82 */ /* 0x000fe40008000000 */
[----:B------:R-:W-:Y:S03]  /*4310*/  @UP4 USHF.R.U32.HI UR4, URZ, UR23, UR5 ;  /* 0x00000017ff044299 */ /* 0x000fe60008011605 */
[----:B------:R-:W-:Y:S01]  /*4320*/  UMOV UR5, UR11 ;  /* 0x0000000b00057c82 */ /* 0x000fe20008000000 */
[----:B------:R-:W-:Y:S02]  /*4330*/  UIMAD UR4, UR42, UR4, URZ ;  /* 0x000000042a0472a4 */ /* 0x000fe4000f8e02ff */
[----:B------:R-:W-:Y:S02]  /*4340*/  @UP4 USHF.R.U32.HI UR7, URZ, UR23, UR5 ;  /* 0x00000017ff074299 */ /* 0x000fe40008011605 */
[----:B------:R-:W-:Y:S02]  /*4350*/  UIMAD.WIDE.U32 UR10, UR6, UR22, URZ ;  /* 0x00000016060a72a5 */ /* 0x000fe4000f8e00ff */
[----:B------:R-:W-:Y:S02]  /*4360*/  USEL UR5, UR14, UR12, !UP6 ;  /* 0x0000000c0e057287 */ /* 0x000fe4000f000000 */
[----:B------:R-:W-:Y:S02]  /*4370*/  UIMAD UR8, UR42, UR7, URZ ;  /* 0x000000072a0872a4 */ /* 0x000fe4000f8e02ff */
[----:B------:R-:W-:Y:S03]  /*4380*/  UISETP.GE.AND UP0, UPT, UR6, UR4, UPT ;  /* 0x000000040600728c */ /* 0x000fe6000bf06270 */
[----:B------:R-:W-:Y:S01]  /*4390*/  UMOV UR4, UR11 ;  /* 0x0000000b00047c82 */ /* 0x000fe20008000000 */
[----:B------:R-:W-:Y:S02]  /*43a0*/  UISETP.GE.OR UP0, UPT, UR5, UR8, UP0 ;  /* 0x000000080500728c */ /* 0x000fe40008706670 */
[----:B------:R-:W-:Y:S02]  /*43b0*/  USHF.R.U32.HI UR4, URZ, UR23, UR4 ;  /* 0x00000017ff047299 */ /* 0x000fe40008011604 */
[----:B------:R-:W-:Y:S02]  /*43c0*/  UIMAD.WIDE.U32 UR8, UR5, UR22, URZ ;  /* 0x00000016050872a5 */ /* 0x000fe4000f8e00ff */
[----:B------:R-:W-:Y:S04]  /*43d0*/  USEL UR10, UR6, UR4, !UP4 ;  /* 0x00000004060a7287 */ /* 0x000fe8000e000000 */
[----:B------:R-:W-:Y:S01]  /*43e0*/  UIADD3 UR11, UPT, UPT, -UR10, URZ, URZ ;  /* 0x000000ff0a0b7290 */ /* 0x000fe2000fffe1ff */
[----:B------:R-:W-:Y:S02]  /*43f0*/  @!UP0 UMOV UR4, UR9 ;  /* 0x0000000900048c82 */ /* 0x000fe40008000000 */
[----:B------:R-:W-:Y:S02]  /*4400*/  @!UP0 USHF.R.U32.HI UR4, URZ, UR23, UR4 ;  /* 0x00000017ff048299 */ /* 0x000fe40008011604 */
[----:B------:R-:W-:Y:S02]  /*4410*/  UIMAD UR8, UR42, UR11, UR6 ;  /* 0x0000000b2a0872a4 */ /* 0x000fe4000f8e0206 */
[----:B------:R-:W-:Y:S04]  /*4420*/  @!UP0 USEL UR4, UR5, UR4, !UP4 ;  /* 0x0000000405048287 */ /* 0x000fe8000e000000 */
[----:B------:R-:W-:Y:S02]  /*4430*/  @!UP0 UIMAD UR8, UR7, UR8, UR4 ;  /* 0x00000008070882a4 */ /* 0x000fe4000f8e0204 */
[----:B------:R-:W-:Y:S02]  /*4440*/  @!UP0 UIADD3 UR9, UPT, UPT, UR10, -UR4, URZ ;  /* 0x800000040a098290 */ /* 0x000fe4000fffe0ff */
[----:B------:R-:W-:Y:S02]  /*4450*/  UIADD3 UR4, UPT, UPT, -UR5, URZ, URZ ;  /* 0x000000ff05047290 */ /* 0x000fe4000fffe1ff */
[----:B------:R-:W-:Y:S02]  /*4460*/  UIADD3 UR7, UPT, UPT, -UR6, URZ, URZ ;  /* 0x000000ff06077290 */ /* 0x000fe4000fffe1ff */
[----:B------:R-:W-:Y:S02]  /*4470*/  @!UP0 UIMAD UR6, UR9, UR42, UR5 ;  /* 0x0000002a090682a4 */ /* 0x000fe4000f8e0205 */
[----:B------:R-:W-:Y:S02]  /*4480*/  UIMAD UR14, UR15, UR4, UR14 ;  /* 0x000000040f0e72a4 */ /* 0x000fe4000f8e020e */
[----:B------:R-:W-:Y:S01]  /*4490*/  UIMAD UR13, UR50, UR7, UR13 ;  /* 0x00000007320d72a4 */ /* 0x000fe2000f8e020d */
[----:B------:R-:W-:Y:S02]  /*44a0*/  @!UP0 UMOV UR5, UR8 ;  /* 0x0000000800058c82 */ /* 0x000fe40008000000 */
[----:B------:R-:W-:Y:S02]  /*44b0*/  UIMAD UR14, UR5, UR15, UR14 ;  /* 0x0000000f050e72a4 */ /* 0x000fe4000f8e020e */
[----:B------:R-:W-:Y:S11]  /*44c0*/  UIMAD UR13, UR6, UR50, UR13 ;  /* 0x00000032060d72a4 */ /* 0x000ff6000f8e020d */
[----:B------:R-:W-:Y:S01]  /*44d0*/  @!UPT UIADD3 URZ, UPT, UPT, URZ, URZ, URZ ;  /* 0x000000fffffff290 */ /* 0x000fe2000fffe0ff */
.L_x_76:
[----:B------:R-:W2:Y:S01]  /*44e0*/  @!UP2 LDCU.128 UR8, c[0x0][0xb10] ;  /* 0x00016200ff08a7ac */ /* 0x000ea20008000c00 */
[C---:B----4-:R-:W-:Y:S02]  /*44f0*/  ISETP.NE.U32.AND P1, PT, R4.reuse, RZ, PT ;  /* 0x000000ff0400720c */ /* 0x050fe40003f25070 */
[----:B------:R-:W-:Y:S02]  /*4500*/  ISETP.NE.U32.AND P0, PT, R4, RZ, PT ;  /* 0x000000ff0400720c */ /* 0x000fe40003f05070 */
[C---:B------:R-:W-:Y:S02]  /*4510*/  ISETP.NE.AND.EX P1, PT, R5.reuse, RZ, PT, P1 ;  /* 0x000000ff0500720c */ /* 0x040fe40003f25310 */
[----:B------:R-:W-:Y:S01]  /*4520*/  ISETP.NE.AND.EX P0, PT, R5, RZ, PT, P0 ;  /* 0x000000ff0500720c */ /* 0x000fe20003f05300 */
[----:B------:R-:W3:Y:S01]  /*4530*/  @!UP2 LDCU UR5, c[0x0][0xb0c] ;  /* 0x00016180ff05a7ac */ /* 0x000ee20008000800 */
[----:B------:R-:W-:Y:S01]  /*4540*/  SHF.L.U32 R9, R15, 0x1f, RZ ;  /* 0x0000001f0f097819 */ /* 0x000fe200000006ff */
[----:B------:R-:W-:Y:S02]  /*4550*/  USHF.L.U32 UR35, UR16, 0x6, URZ ;  /* 0x0000000610237899 */ /* 0x000fe400080006ff */
[----:B------:R-:W-:Y:S02]  /*4560*/  USHF.L.U32 UR34, UR20, 0x8, URZ ;  /* 0x0000000814227899 */ /* 0x000fe400080006ff */
[----:B--2---:R-:W-:Y:S07]  /*4570*/  UIMAD.WIDE.U32 UR6, UR14, UR8, URZ ;  /* 0x000000080e0672a5 */ /* 0x004fee000f8e00ff */
[----:B------:R-:W-:Y:S01]  /*4580*/  @!UP2 UMOV UR4, UR7 ;  /* 0x000000070004ac82 */ /* 0x000fe20008000000 */
[----:B---3--:R-:W-:Y:S02]  /*4590*/  @!UP2 UISETP.NE.AND UP0, UPT, UR5, 0x1, UPT ;  /* 0x000000010500a88c */ /* 0x008fe4000bf05270 */
[----:B------:R-:W-:Y:S02]  /*45a0*/  @!UP2 USHF.R.U32.HI UR4, URZ, UR9, UR4 ;  /* 0x00000009ff04a299 */ /* 0x000fe40008011604 */
[----:B------:R-:W-:Y:S02]  /*45b0*/  UIMAD.WIDE.U32 UR6, UR13, UR11, URZ ;  /* 0x0000000b0d0672a5 */ /* 0x000fe4000f8e00ff */
[----:B------:R-:W-:Y:S02]  /*45c0*/  @!UP2 USEL UR8, UR14, UR4, !UP0 ;  /* 0x000000040e08a287 */ /* 0x000fe4000c000000 */
[----:B------:R-:W-:Y:S03]  /*45d0*/  @!UP2 UISETP.NE.AND UP0, UPT, UR10, 0x1, UPT ;  /* 0x000000010a00a88c */ /* 0x000fe6000bf05270 */
[----:B------:R-:W-:Y:S02]  /*45e0*/  @!UP2 UMOV UR6, UR7 ;  /* 0x000000070006ac82 */ /* 0x000fe40008000000 */
[----:B------:R-:W2:Y:S02]  /*45f0*/  @!UP2 LDCU UR4, c[0x0][0xb20] ;  /* 0x00016400ff04a7ac */ /* 0x000ea40008000800 */
[----:B--2---:R-:W-:Y:S04]  /*4600*/  @!UP2 USHF.R.U32.HI UR6, URZ, UR4, UR6 ;  /* 0x00000004ff06a299 */ /* 0x004fe80008011606 */
[----:B------:R-:W-:Y:S04]  /*4610*/  @!UP2 USEL UR6, UR13, UR6, !UP0 ;  /* 0x000000060d06a287 */ /* 0x000fe8000c000000 */
[----:B------:R-:W-:Y:S02]  /*4620*/  @!UP2 UIADD3 UR4, UPT, UPT, -UR8, UR6, URZ ;  /* 0x000000060804a290 */ /* 0x000fe4000fffe1ff */
[----:B------:R-:W-:Y:S02]  /*4630*/  @!UP2 UIADD3 UR6, UPT, UPT, UR8, -UR6, URZ ;  /* 0x800000060806a290 */ /* 0x000fe4000fffe0ff */
[----:B------:R-:W-:Y:S02]  /*4640*/  @!UP2 UIMAD UR14, UR4, UR5, UR14 ;  /* 0x00000005040ea2a4 */ /* 0x000fe4000f8e020e */
[----:B------:R-:W-:Y:S01]  /*4650*/  @!UP2 UIMAD UR13, UR6, UR10, UR13 ;  /* 0x0000000a060da2a4 */ /* 0x000fe2000f8e020d */
[----:B------:R-:W-:Y:S11]  /*4660*/  BRA.U UP3, `(.L_x_77) ;  /* 0x0000000103107547 */ /* 0x000ff6000b800000 */
[----:B------:R-:W-:Y:S04]  /*4670*/  MOV R6, UR43 ;  /* 0x0000002b00067c02 */ /* 0x000fe80008000f00 */
[----:B------:R-:W-:Y:S04]  /*4680*/  SHF.L.U32 R6, R6, 0x1f, RZ ;  /* 0x0000001f06067819 */ /* 0x000fe800000006ff */
[----:B------:R-:W2:Y:S02]  /*4690*/  SYNCS.PHASECHK.TRANS64.TRYWAIT P2, [UR21+0x88], R6 ;  /* 0x00008806ff0075a7 */ /* 0x000ea40008041115 */
[----:B--2---:R-:W-:Y:S05]  /*46a0*/  @!P2 BRA `(.L_x_78) ;  /* 0x0000005400e0a947 */ /* 0x004fea0003800000 */
.L_x_77:
[----:B------:R-:W-:Y:S05]  /*46b0*/  @!P1 BRA `(.L_x_79) ;  /* 0x0000000000309947 */ /* 0x000fea0003800000 */
[----:B------:R-:W-:Y:S01]  /*46c0*/  ISETP.NE.U32.AND P1, PT, R2, RZ, PT ;  /* 0x000000ff0200720c */ /* 0x000fe20003f25070 */
[----:B------:R-:W2:Y:S01]  /*46d0*/  LDCU.64 UR4, c[0x0][0x358] ;  /* 0x00006b00ff0477ac */ /* 0x000ea20008000a00 */
[----:B------:R-:W-:Y:S02]  /*46e0*/  IMAD.MOV.U32 R74, RZ, RZ, 0x1 ;  /* 0x00000001ff4a7424 */ /* 0x000fe400078e00ff */
[----:B------:R-:W-:Y:S11]  /*46f0*/  ISETP.NE.AND.EX P1, PT, R3, RZ, PT, P1 ;  /* 0x000000ff0300720c */ /* 0x000ff60003f25310 */
[----:B------:R-:W-:Y:S02]  /*4700*/  @!UPT UIADD3 URZ, UPT, UPT, URZ, URZ, URZ ;  /* 0x000000fffffff290 */ /* 0x000fe4000fffe0ff */
[----:B------:R-:W3:Y:S01]  /*4710*/  @P1 LDC.64 R10, c[0x0][0x888] ;  /* 0x00022200ff0a1b82 */ /* 0x000ee20000000a00 */
[----:B-1----:R-:W-:Y:S04]  /*4720*/  @P1 IMAD R0, R4, UR36, RZ ;  /* 0x0000002404001c24 */ /* 0x002fe8000f8e02ff */
[----:B---3--:R-:W-:Y:S04]  /*4730*/  @P1 IMAD.WIDE R10, R0, 0x4, R10 ;  /* 0x00000004000a1825 */ /* 0x008fe800078e020a */
[----:B------:R-:W-:Y:S01]  /*4740*/  HFMA2 R0, -RZ, RZ, 0, 5.9604644775390625e-08 ;  /* 0x00000001ff007431 */ /* 0x000fe200000001ff */
[----:B--2--5:R2:W5:Y:S04]  /*4750*/  @P1 LDG.E R40, desc[UR4][R10.64] ;  /* 0x000000040a281981 */ /* 0x024568000c1e1900 */
[----:B------:R-:W-:Y:S01]  /*4760*/  @!P1 PRMT R74, R0, 0x7610, R74 ;  /* 0x00007610004a9816 */ /* 0x000fe2000000004a */
[----:B--2---:R-:W3:Y:S06]  /*4770*/  @!P1 LDC R40, c[0x0][0x880] ;  /* 0x00022000ff289b82 */ /* 0x004eec0000000800 */
.L_x_79:
[----:B---3-5:R-:W-:Y:S01]  /*4780*/  @!P0 ISETP.EQ.AND P1, PT, R40, RZ, PT ;  /* 0x000000ff2800820c */ /* 0x028fe20003f22270 */
[----:B------:R-:W-:Y:S01]  /*4790*/  @!UPT UIADD3 URZ, UPT, UPT, URZ, URZ, URZ ;  /* 0x000000fffffff290 */ /* 0x000fe2000fffe0ff */
[----:B------:R-:W-:Y:S11]  /*47a0*/  @!P0 BRA `(.L_x_80) ;  /* 0x0000000000188947 */ /* 0x000ff60003800000 */
[----:B------:R-:W-:Y:S02]  /*47b0*/  LOP3.LUT P0, RZ, R74, 0xff, RZ, 0xc0, !PT ;  /* 0x000000ff4aff7812 */ /* 0x000fe4000780c0ff */
[----:B------:R-:W-:Y:S04]  /*47c0*/  ISETP.NE.U32.AND P1, PT, R2, RZ, PT ;  /* 0x000000ff0200720c */ /* 0x000fe80003f25070 */
[----:B------:R-:W-:Y:S04]  /*47d0*/  ISETP.NE.AND.EX P1, PT, R3, RZ, PT, P1 ;  /* 0x000000ff0300720c */ /* 0x000fe80003f25310 */
[----:B------:R-:W-:Y:S03]  /*47e0*/  PLOP3.LUT P1, PT, P1, PT, PT, 0x8, 0x80 ;  /* 0x000000000080781c */ /* 0x000fe60000f2e170 */
[----:B------:R-:W-:Y:S11]  /*47f0*/  @P0 ISETP.EQ.AND P1, PT, R40, RZ, PT ;  /* 0x000000ff2800020c */ /* 0x000ff60003f22270 */
[----:B------:R-:W-:Y:S02]  /*4800*/  @!UPT UIADD3 URZ, UPT, UPT, URZ, URZ, URZ ;  /* 0x000000fffffff290 */ /* 0x000fe4000fffe0ff */
.L_x_80:
[----:B------:R-:W2:Y:S01]  /*4810*/  SYNCS.PHASECHK.TRANS64.TRYWAIT P2, [UR21+0x60], R9 ;  /* 0x00006009ff0075a7 */ /* 0x000ea20008041115 */
[----:B------:R-:W-:Y:S04]  /*4820*/  ELECT P0, URZ, PT ;  /* 0x0000000000ff782f */ /* 0x000fe80003800000 */
[----:B------:R-:W-:Y:S11]  /*4830*/  PLOP3.LUT P1, PT, P1, P0, PT, 0xf2, 0x2f ;  /* 0x00000000002f781c */ /* 0x000ff60000f21e72 */
[----:B------:R-:W-:Y:S02]  /*4840*/  @!UPT UIADD3 URZ, UPT, UPT, URZ, URZ, URZ ;  /* 0x000000fffffff290 */ /* 0x000fe4000fffe0ff */
[----:B------:R-:W-:Y:S05]  /*4850*/  @!P1 IADD3 R8, P0, PT, R16, 0x580, RZ ;  /* 0x0000058010089810 */ /* 0x000fea0007f1e0ff */
[----:B-1----:R-:W-:Y:S01]  /*4860*/  @!P1 IMAD.X R6, RZ, RZ, R17, P0 ;  /* 0x000000ffff069224 */ /* 0x002fe200000e0611 */
[----:B--2---:R-:W-:Y:S07]  /*4870*/  @!P2 BRA `(.L_x_81) ;  /* 0x000000540084a947 */ /* 0x004fee0003800000 */
.L_x_162:
[----:B------:R-:W-:Y:S01]  /*4880*/  @!P1 R2UR UR5, R8 ;  /* 0x00000000080592ca */ /* 0x000fe200000e0000 */
[----:B------:R-:W-:Y:S01]  /*4890*/  VOTEU.ALL UP0, P1 ;  /* 0x0000000000ff7886 */ /* 0x000fe20000800000 */
[----:B------:R-:W-:Y:S01]  /*48a0*/  @!P1 R2UR UR4, R6 ;  /* 0x00000000060492ca */ /* 0x000fe200000e0000 */
[----:B-1----:R-:W-:Y:S01]  /*48b0*/  @!P1 IMAD.MOV.U32 R0, RZ, RZ, 0x1000 ;  /* 0x00001000ff009424 */ /* 0x002fe200078e00ff */
[----:B------:R-:W-:Y:S01]  /*48c0*/  UMOV UR8, 0x0 ;  /* 0x0000000000087882 */ /* 0x000fe20000000000 */
[----:B------:R-:W-:Y:S01]  /*48d0*/  UMOV UR9, 0x10000000 ;  /* 0x1000000000097882 */ /* 0x000fe20000000000 */
[----:B------:R-:W-:Y:S01]  /*48e0*/  @!UP0 UIADD3 UR32, UPT, UPT, UR21, 0x200, URZ ;  /* 0x0000020015208890 */ /* 0x000fe2000fffe0ff */
[----:B------:R-:W-:Y:S01]  /*48f0*/  @!P1 IADD3 R8, P0, PT, R16, 0x580, RZ ;  /* 0x0000058010089810 */ /* 0x000fe20007f1e0ff */
[----:B------:R-:W-:Y:S01]  /*4900*/  VOTEU.ALL UP0, P1 ;  /* 0x0000000000ff7886 */ /* 0x000fe20000800000 */
[----:B------:R-:W-:Y:S03]  /*4910*/  UPRMT UR6, UR45, 0x654, UR33 ;  /* 0x000006542d067896 */ /* 0x000fe60008000021 */
[----:B------:R-:W-:Y:S02]  /*4920*/  @!P1 IMAD.X R6, RZ, RZ, R17, P0 ;  /* 0x000000ffff069224 */ /* 0x000fe400000e0611 */
[----:B------:R-:W-:Y:S02]  /*4930*/  IMAD.U32 R10, RZ, RZ, UR5 ;  /* 0x00000005ff0a7e24 */ /* 0x000fe4000f8e00ff */
[----:B------:R-:W-:Y:S03]  /*4940*/  IMAD.U32 R11, RZ, RZ, UR4 ;  /* 0x00000004ff0b7e24 */ /* 0x000fe6000f8e00ff */
[----:B------:R-:W-:Y:S02]  /*4950*/  @!P1 R2UR UR4, R10 ;  /* 0x000000000a0492ca */ /* 0x000fe400000e0000 */
[----:B------:R-:W-:Y:S11]  /*4960*/  @!P1 R2UR UR5, R11 ;  /* 0x000000000b0592ca */ /* 0x000ff600000e0000 */
[----:B------:R-:W-:Y:S02]  /*4970*/  @!UPT UIADD3 URZ, UPT, UPT, URZ, URZ, URZ ;  /* 0x000000fffffff290 */ /* 0x000fe4000fffe0ff */
[----:B------:R1:W-:Y:S01]  /*4980*/  @!UP0 UTMALDG.3D [UR32], [UR4], desc[UR8] ;  /* 0x00000820040085b4 */ /* 0x0003e20008011000 */
[----:B------:R1:W-:Y:S01]  /*4990*/  @!P1 SYNCS.ARRIVE.TRANS64.RED.A0TR RZ, [UR21+0x40], R0 ;  /* 0x00004000ffff99a7 */ /* 0x0003e20008300415 */
[----:B------:R-:W-:Y:S01]  /*49a0*/  SYNCS.ARRIVE.TRANS64.RED.A1T0 RZ, [UR6], RZ ;  /* 0x000000ffffff79a7 */ /* 0x000fe20008100406 */
[----:B------:R-:W2:Y:S02]  /*49b0*/  SYNCS.PHASECHK.TRANS64.TRYWAIT P2, [UR21+0x68], R9 ;  /* 0x00006809ff0075a7 */ /* 0x000ea40008041115 */
[----:B-12---:R-:W-:Y:S05]  /*49c0*/  @!P2 BRA `(.L_x_82) ;  /* 0x000000540048a947 */ /* 0x006fea0003800000 */
.L_x_164:
        /* <DEDUP_REMOVED lines=8> */
[----:B------:R-:W-:Y:S01]  /*4a50*/  @!UP0 UIADD3 UR24, UPT, UPT, UR21, 0x1200, URZ ;  /* 0x0000120015188890 */ /* 0x000fe2000fffe0ff */
[----:B------:R-:W-:Y:S01]  /*4a60*/  VOTEU.ALL UP0, P1 ;  /* 0x0000000000ff7886 */ /* 0x000fe20000800000 */
[----:B------:R-:W-:Y:S01]  /*4a70*/  UMOV UR27, UR35 ;  /* 0x00000023001b7c82 */ /* 0x000fe20008000000 */
[----:B------:R-:W-:Y:S02]  /*4a80*/  UMOV UR28, UR36 ;  /* 0x00000024001c7c82 */ /* 0x000fe40008000000 */
[----:B------:R-:W-:Y:S01]  /*4a90*/  IMAD.U32 R10, RZ, RZ, UR5 ;  /* 0x00000005ff0a7e24 */ /* 0x000fe2000f8e00ff */
[----:B------:R-:W-:Y:S01]  /*4aa0*/  UPRMT UR6, UR45, 0x654, UR25 ;  /* 0x000006542d067896 */ /* 0x000fe20008000019 */
[----:B------:R-:W-:Y:S02]  /*4ab0*/  IMAD.U32 R11, RZ, RZ, UR4 ;  /* 0x00000004ff0b7e24 */ /* 0x000fe4000f8e00ff */
[----:B------:R-:W-:Y:S01]  /*4ac0*/  @!P1 IMAD.X R6, RZ, RZ, R17, P0 ;  /* 0x000000ffff069224 */ /* 0x000fe200000e0611 */
        /* <DEDUP_REMOVED lines=8> */
.L_x_166:
[----:B------:R-:W-:Y:S01]  /*4b50*/  @!P1 R2UR UR5, R8 ;  /* 0x00000000080592ca */ /* 0x000fe200000e0000 */
[----:B------:R-:W-:Y:S01]  /*4b60*/  VOTEU.ALL UP0, P1 ;  /* 0x0000000000ff7886 */ /* 0x000fe20000800000 */
[----:B------:R-:W-:Y:S01]  /*4b70*/  @!P1 R2UR UR4, R6 ;  /* 0x00000000060492ca */ /* 0x000fe200000e0000 */
[----:B-1----:R-:W-:Y:S01]  /*4b80*/  @!P1 IMAD.MOV.U32 R0, RZ, RZ, 0x1000 ;  /* 0x00001000ff009424 */ /* 0x002fe200078e00ff */
[----:B------:R-:W-:Y:S01]  /*4b90*/  UMOV UR8, 0x0 ;  /* 0x0000000000087882 */ /* 0x000fe20000000000 */
[----:B------:R-:W-:Y:S01]  /*4ba0*/  UMOV UR9, 0x10000000 ;  /* 0x1000000000097882 */ /* 0x000fe20000000000 */
[----:B------:R-:W-:Y:S01]  /*4bb0*/  @!UP0 UIADD3 UR18, UPT, UPT, UR34, 0x80, URZ ;  /* 0x0000008022128890 */ /* 0x000fe2000fffe0ff */
[----:B------:R-:W-:Y:S01]  /*4bc0*/  VIADD R14, R14, 0x1 ;  /* 0x000000010e0e7836 */ /* 0x000fe20000000000 */
[----:B------:R-:W-:Y:S01]  /*4bd0*/  @!UP0 UIADD3 UR16, UPT, UPT, UR21, 0x2200, URZ ;  /* 0x0000220015108890 */ /* 0x000fe2000fffe0ff */
[----:B------:R-:W-:Y:S01]  /*4be0*/  VOTEU.ALL UP0, P1 ;  /* 0x0000000000ff7886 */ /* 0x000fe20000800000 */
[----:B------:R-:W-:Y:S01]  /*4bf0*/  UMOV UR19, UR35 ;  /* 0x0000002300137c82 */ /* 0x000fe20008000000 */
[----:B------:R-:W-:Y:S02]  /*4c00*/  UMOV UR20, UR36 ;  /* 0x0000002400147c82 */ /* 0x000fe40008000000 */
[----:B------:R-:W-:Y:S01]  /*4c10*/  IMAD.U32 R10, RZ, RZ, UR5 ;  /* 0x00000005ff0a7e24 */ /* 0x000fe2000f8e00ff */
[----:B------:R-:W-:Y:S01]  /*4c20*/  UPRMT UR6, UR45, 0x654, UR17 ;  /* 0x000006542d067896 */ /* 0x000fe20008000011 */
        /* <DEDUP_REMOVED lines=9> */
.L_x_168:
[----:B------:R-:W-:Y:S01]  /*4cc0*/  @!P1 IADD3 R6, P0, PT, R16, 0x580, RZ ;  /* 0x0000058010069810 */ /* 0x000fe20007f1e0ff */
[----:B------:R-:W-:Y:S01]  /*4cd0*/  VOTEU.ALL UP0, P1 ;  /* 0x0000000000ff7886 */ /* 0x000fe20000800000 */
[----:B------:R-:W-:Y:S01]  /*4ce0*/  UMOV UR6, 0x0 ;  /* 0x0000000000067882 */ /* 0x000fe20000000000 */
[----:B------:R-:W-:Y:S01]  /*4cf0*/  UMOV UR7, 0x10000000 ;  /* 0x1000000000077882 */ /* 0x000fe20000000000 */
[----:B------:R-:W-:Y:S01]  /*4d00*/  @!P1 R2UR UR5, R6 ;  /* 0x00000000060592ca */ /* 0x000fe200000e0000 */
[----:B-1----:R-:W-:Y:S01]  /*4d10*/  @!P1 IMAD.X R0, RZ, RZ, R17, P0 ;  /* 0x000000ffff009224 */ /* 0x002fe200000e0611 */
[----:B------:R-:W-:Y:S01]  /*4d20*/  @!UP0 UIADD3 UR10, UPT, UPT, UR34, 0xc0, URZ ;  /* 0x000000c0220a8890 */ /* 0x000fe2000fffe0ff */
[----:B------:R-:W-:Y:S01]  /*4d30*/  R2UR UR18, R76 ;  /* 0x000000004c1272ca */ /* 0x000fe200000e0000 */
[----:B------:R-:W-:Y:S01]  /*4d40*/  @!UP0 UIADD3 UR8, UPT, UPT, UR21, 0x3200, URZ ;  /* 0x0000320015088890 */ /* 0x000fe2000fffe0ff */
[----:B------:R-:W-:Y:S01]  /*4d50*/  R2UR UR16, R77 ;  /* 0x000000004d1072ca */ /* 0x000fe200000e0000 */
[----:B------:R-:W-:Y:S01]  /*4d60*/  @!UP0 UIADD3 UR9, UPT, UPT, UR21, 0x58, URZ ;  /* 0x0000005815098890 */ /* 0x000fe2000fffe0ff */
[----:B------:R-:W-:Y:S01]  /*4d70*/  @!P1 R2UR UR4, R0 ;  /* 0x00000000000492ca */ /* 0x000fe200000e0000 */
[----:B------:R-:W-:Y:S01]  /*4d80*/  VOTEU.ALL UP0, P1 ;  /* 0x0000000000ff7886 */ /* 0x000fe20000800000 */
[----:B------:R-:W-:Y:S01]  /*4d90*/  UMOV UR11, UR35 ;  /* 0x00000023000b7c82 */ /* 0x000fe20008000000 */
[----:B------:R-:W-:Y:S01]  /*4da0*/  UMOV UR12, UR36 ;  /* 0x00000024000c7c82 */ /* 0x000fe20008000000 */
[C---:B------:R-:W-:Y:S01]  /*4db0*/  ISETP.NE.AND P0, PT, R14.reuse, 0x2, PT ;  /* 0x000000020e00780c */ /* 0x040fe20003f05270 */
[----:B------:R-:W-:Y:S01]  /*4dc0*/  UPLOP3.LUT UP3, UPT, UPT, UPT, UPT, 0x80, 0x8 ;  /* 0x000000000008789c */ /* 0x000fe20003f6f070 */
[----:B------:R-:W-:Y:S01]  /*4dd0*/  IMAD.U32 R8, RZ, RZ, UR5 ;  /* 0x00000005ff087e24 */ /* 0x000fe2000f8e00ff */
[----:B------:R-:W-:Y:S01]  /*4de0*/  LOP3.LUT R15, R15, 0x1, RZ, 0x3c, !PT ;  /* 0x000000010f0f7812 */ /* 0x000fe200078e3cff */
[----:B------:R-:W-:Y:S01]  /*4df0*/  UMOV UR36, UR29 ;  /* 0x0000001d00247c82 */ /* 0x000fe20008000000 */
[----:B------:R-:W-:Y:S01]  /*4e00*/  SEL R0, RZ, 0x1, P0 ;  /* 0x00000001ff007807 */ /* 0x000fe20000000000 */
[----:B------:R-:W-:Y:S01]  /*4e10*/  UIADD3 UR20, UPT, UPT, UR13, UR18, URZ ;  /* 0x000000120d147290 */ /* 0x000fe2000fffe0ff */
[----:B------:R-:W-:Y:S01]  /*4e20*/  SEL R14, R14, RZ, P0 ;  /* 0x000000ff0e0e7207 */ /* 0x000fe20000000000 */
[----:B------:R-:W-:Y:S01]  /*4e30*/  UIADD3 UR16, UPT, UPT, UR14, UR16, URZ ;  /* 0x000000100e107290 */ /* 0x000fe2000fffe0ff */
[----:B------:R-:W-:Y:S01]  /*4e40*/  IMAD.U32 R9, RZ, RZ, UR4 ;  /* 0x00000004ff097e24 */ /* 0x000fe2000f8e00ff */
[----:B------:R-:W-:Y:S02]  /*4e50*/  @!P1 R2UR UR4, R8 ;  /* 0x00000000080492ca */ /* 0x000fe400000e0000 */
[----:B------:R-:W-:Y:S02]  /*4e60*/  LOP3.LUT R13, R13, R0, RZ, 0x3c, !PT ;  /* 0x000000000d0d7212 */ /* 0x000fe400078e3cff */
[----:B------:R-:W-:Y:S11]  /*4e70*/  @!P1 R2UR UR5, R9 ;  /* 0x00000000090592ca */ /* 0x000ff600000e0000 */
[----:B------:R-:W-:Y:S02]  /*4e80*/  @!UPT UIADD3 URZ, UPT, UPT, URZ, URZ, URZ ;  /* 0x000000fffffff290 */ /* 0x000fe4000fffe0ff */
[----:B------:R2:W-:Y:S01]  /*4e90*/  @!UP0 UTMALDG.3D [UR8], [UR4], desc[UR6] ;  /* 0x00000608040085b4 */ /* 0x0005e20008011000 */
[----:B------:R2:W-:Y:S01]  /*4ea0*/  @!P1 SYNCS.ARRIVE.TRANS64.RED.A0TR RZ, [UR21+0x58], R7 ;  /* 0x00005807ffff99a7 */ /* 0x0005e20008300415 */
[----:B------:R-:W-:Y:S01]  /*4eb0*/  SYNCS.ARRIVE.TRANS64.RED.A1T0 RZ, [UR37], RZ ;  /* 0x000000ffffff79a7 */ /* 0x000fe20008100425 */
[----:B------:R-:W-:Y:S05]  /*4ec0*/  BRA.U UP1, `(.L_x_85) ;  /* 0xfffffff101647547 */ /* 0x000fea000b83ffff */
[----:B------:R-:W-:-:S04]  /*4ed0*/  SHF.L.U32 R2, R15, 0x1f, RZ ;  /* 0x0000001f0f027819 */ /* 0x000fc800000006ff */
[----:B------:R-:W1:Y:S02]  /*4ee0*/  SYNCS.PHASECHK.TRANS64.TRYWAIT P0, [UR21+0x60], R2 ;  /* 0x00006002ff0075a7 */ /* 0x000e640008001115 */
[----:B-1----:R-:W-:Y:S05]  /*4ef0*/  @!P0 BRA `(.L_x_86) ;  /* 0x0000005000448947 */ /* 0x002fea0003800000 */
.L_x_170:
[----:B------:R-:W3:Y:S02]  /*4f00*/  SYNCS.PHASECHK.TRANS64.TRYWAIT P0, [UR21+0x68], R2 ;  /* 0x00006802ff0075a7 */ /* 0x000ee40008001115 */
[----:B---3--:R-:W-:Y:S05]  /*4f10*/  @!P0 BRA `(.L_x_87) ;  /* 0x0000005000548947 */ /* 0x008fea0003800000 */
.L_x_172:
[----:B------:R-:W3:Y:S02]  /*4f20*/  SYNCS.PHASECHK.TRANS64.TRYWAIT P0, [UR21+0x70], R2 ;  /* 0x00007002ff0075a7 */ /* 0x000ee40008001115 */
[----:B---3--:R-:W-:Y:S05]  /*4f30*/  @!P0 BRA `(.L_x_88) ;  /* 0x0000005000648947 */ /* 0x008fea0003800000 */
.L_x_174:
[----:B-1----:R-:W-:-:S07]  /*4f40*/  MOV R0, UR21 ;  /* 0x0000001500007c02 */ /* 0x002fce0008000f00 */
.L_x_89:
[----:B-1----:R-:W-:-:S04]  /*4f50*/  SHF.L.U32 R2, R15, 0x1f, RZ ;  /* 0x0000001f0f027819 */ /* 0x002fc800000006ff */
[----:B------:R1:W3:Y:S03]  /*4f60*/  SYNCS.PHASECHK.TRANS64.TRYWAIT P0, [R0+URZ+0x78], R2 ;  /* 0x00007802000075a7 */ /* 0x0002e600080011ff */
[----:B---3--:R-:W-:Y:S05]  /*4f70*/  @!P0 NANOSLEEP.SYNCS 0x989680 ;  /* 0x009896800000895d */ /* 0x008fea0003900000 */
[----:B------:R-:W3:Y:S02]  /*4f80*/  @!P0 SYNCS.PHASECHK.TRANS64 P0, [R0+URZ+0x78], R2 ;  /* 0x00007802000085a7 */ /* 0x000ee400080010ff */
[----:B--23--:R-:W-:Y:S05]  /*4f90*/  @P0 EXIT ;  /* 0x000000000000094d */ /* 0x00cfea0003800000 */
[----:B------:R-:W-:Y:S05]  /*4fa0*/  BRA `(.L_x_89) ;  /* 0xfffffffc00e87947 */ /* 0x000fea000383ffff */
.L_x_74:
[----:B------:R-:W-:-:S06]  /*4fb0*/  UISETP.GE.AND UP0, UPT, UR17, 0x4, UPT ;  /* 0x000000041100788c */ /* 0x000fcc000bf06270 */
[----:B------:R-:W-:-:S13]  /*4fc0*/  PLOP3.LUT P0, PT, PT, PT, UP0, 0x80, 0x8 ;  /* 0x000000000008781c */ /* 0x000fda0003f0f008 */
[----:B------:R-:W-:Y:S05]  /*4fd0*/  @!P0 EXIT ;  /* 0x000000000000894d */ /* 0x000fea0003800000 */
[----:B------:R-:W-:Y:S01]  /*4fe0*/  BAR.SYNC.DEFER_BLOCKING 0x6, 0xa0 ;  /* 0x0182800000007b1d */ /* 0x000fe20000010000 */
[C---:B------:R-:W-:Y:S01]  /*4ff0*/  IMAD.SHL.U32 R7, R85.reuse, 0x40, RZ ;  /* 0x0000004055077824 */ /* 0x040fe200078e00ff */
[C---:B------:R-:W-:Y:S01]  /*5000*/  LOP3.LUT R87, R85.reuse, 0x60, RZ, 0xc0, !PT ;  /* 0x0000006055577812 */ /* 0x040fe200078ec0ff */
[C---:B------:R-:W-:Y:S02]  /*5010*/  IMAD.SHL.U32 R4, R85.reuse, 0x20, RZ ;  /* 0x0000002055047824 */ /* 0x040fe400078e00ff */
[----:B------:R-:W-:Y:S02]  /*5020*/  HFMA2 R36, -RZ, RZ, 0, 0 ;  /* 0x00000000ff247431 */ /* 0x000fe400000001ff */
[----:B------:R-:W-:Y:S01]  /*5030*/  IMAD.SHL.U32 R5, R85, 0x8, RZ ;  /* 0x0000000855057824 */ /* 0x000fe200078e00ff */
[----:B------:R-:W-:Y:S01]  /*5040*/  UMOV UR44, 0x400 ;  /* 0x00000400002c7882 */ /* 0x000fe20000000000 */
[----:B------:R-:W1:Y:S01]  /*5050*/  LDC.64 R72, c[0x0][0x8b0] ;  /* 0x00022c00ff487b82 */ /* 0x000e620000000a00 */
[----:B------:R-:W-:Y:S01]  /*5060*/  ULEA UR44, UR45, UR44, 0x18 ;  /* 0x0000002c2d2c7291 */ /* 0x000fe2000f8ec0ff */
[----:B------:R-:W-:Y:S01]  /*5070*/  LOP3.LUT R6, R7, 0x180, RZ, 0xc0, !PT ;  /* 0x0000018007067812 */ /* 0x000fe200078ec0ff */
[C---:B------:R-:W-:Y:S01]  /*5080*/  IMAD.U32 R37, R85.reuse, 0x10000, RZ ;  /* 0x0001000055257824 */ /* 0x040fe200078e00ff */
[----:B------:R-:W-:Y:S01]  /*5090*/  LOP3.LUT R4, R4, 0xc00, RZ, 0xc0, !PT ;  /* 0x00000c0004047812 */ /* 0x000fe200078ec0ff */
[----:B------:R-:W-:Y:S01]  /*50a0*/  UIADD3 UR4, UPT, UPT, UR44, 0x4200, URZ ;  /* 0x000042002c047890 */ /* 0x000fe2000fffe0ff */
[----:B------:R-:W-:Y:S01]  /*50b0*/  LOP3.LUT R5, R6, 0x30, R5, 0xf8, !PT ;  /* 0x0000003006057812 */ /* 0x000fe200078ef805 */
[----:B------:R-:W-:Y:S01]  /*50c0*/  IMAD.SHL.U32 R6, R85, 0x2, RZ ;  /* 0x0000000255067824 */ /* 0x000fe200078e00ff */
[----:B------:R-:W2:Y:S01]  /*50d0*/  LDC.64 R70, c[0x0][0x8a8] ;  /* 0x00022a00ff467b82 */ /* 0x000ea20000000a00 */
[----:B------:R-:W-:Y:S01]  /*50e0*/  LOP3.LUT R4, R4, 0x40, R7, 0xf8, !PT ;  /* 0x0000004004047812 */ /* 0x000fe200078ef807 */
[----:B------:R-:W-:Y:S01]  /*50f0*/  UIADD3 UR5, UPT, UPT, UR44, 0x200, URZ ;  /* 0x000002002c057890 */ /* 0x000fe2000fffe0ff */
[----:B------:R-:W-:Y:S01]  /*5100*/  LOP3.LUT R37, R37, 0x600000, RZ, 0xc0, !PT ;  /* 0x0060000025257812 */ /* 0x000fe200078ec0ff */
[----:B------:R-:W-:Y:S01]  /*5110*/  IMAD.MOV.U32 R84, RZ, RZ, RZ ;  /* 0x000000ffff547224 */ /* 0x000fe200078e00ff */
[----:B------:R-:W-:Y:S01]  /*5120*/  LOP3.LUT R85, R85, 0x2, RZ, 0xc0, !PT ;  /* 0x0000000255557812 */ /* 0x000fe200078ec0ff */
[----:B------:R-:W-:Y:S01]  /*5130*/  IMAD.MOV.U32 R79, RZ, RZ, RZ ;  /* 0x000000ffff4f7224 */ /* 0x000fe200078e00ff */
[----:B------:R-:W-:-:S02]  /*5140*/  LOP3.LUT R5, R5, 0x20, R6, 0x78, !PT ;  /* 0x0000002005057812 */ /* 0x000fc400078e7806 */
[----:B------:R-:W-:Y:S01]  /*5150*/  CS2R R82, SRZ ;  /* 0x0000000000527805 */ /* 0x000fe2000001ff00 */
[----:B------:R-:W3:Y:S01]  /*5160*/  LDS R0, [UR44+0x140] ;  /* 0x0001402cff007984 */ /* 0x000ee20008000800 */
[----:B------:R-:W-:Y:S01]  /*5170*/  LOP3.LUT R4, R4, 0x200, R7, 0xf8, !PT ;  /* 0x0000020004047812 */ /* 0x000fe200078ef807 */
[----:B------:R-:W-:Y:S01]  /*5180*/  IMAD.U32 R88, RZ, RZ, UR5 ;  /* 0x00000005ff587e24 */ /* 0x000fe2000f8e00ff */
[----:B------:R-:W-:Y:S01]  /*5190*/  MOV R81, RZ ;  /* 0x000000ff00517202 */ /* 0x000fe20000000f00 */
[----:B------:R-:W-:Y:S01]  /*51a0*/  IMAD.MOV R80, RZ, RZ, -R85 ;  /* 0x000000ffff507224 */ /* 0x000fe200078e0a55 */
[----:B------:R-:W-:Y:S01]  /*51b0*/  LOP3.LUT R69, R4, R5, RZ, 0xfc, !PT ;  /* 0x0000000504457212 */ /* 0x000fe200078efcff */
[----:B------:R-:W-:Y:S01]  /*51c0*/  IMAD.U32 R86, RZ, RZ, UR4 ;  /* 0x00000004ff567e24 */ /* 0x000fe2000f8e00ff */
[----:B------:R-:W4:Y:S01]  /*51d0*/  LDCU UR58, c[0x0][0x370] ;  /* 0x00006e00ff3a77ac */ /* 0x000f220008000800 */
[----:B------:R-:W1:Y:S01]  /*51e0*/  LDCU.64 UR62, c[0x0][0x348] ;  /* 0x00006900ff3e77ac */ /* 0x000e620008000a00 */
[----:B------:R-:W1:Y:S01]  /*51f0*/  LDCU UR43, c[0x0][0xb0c] ;  /* 0x00016180ff2b77ac */ /* 0x000e620008000800 */
[----:B------:R-:W1:Y:S01]  /*5200*/  LDCU UR39, c[0x0][0xb30] ;  /* 0x00016600ff2777ac */ /* 0x000e620008000800 */
[----:B------:R-:W1:Y:S01]  /*5210*/  LDCU.64 UR56, c[0x0][0x888] ;  /* 0x00011100ff3877ac */ /* 0x000e620008000a00 */
[----:B------:R-:W1:Y:S01]  /*5220*/  LDCU.64 UR40, c[0x0][0xb28] ;  /* 0x00016500ff2877ac */ /* 0x000e620008000a00 */
[----:B------:R-:W1:Y:S01]  /*5230*/  LDCU.64 UR60, c[0x0][0x890] ;  /* 0x00011200ff3c77ac */ /* 0x000e620008000a00 */
[----:B------:R-:W1:Y:S01]  /*5240*/  LDCU.128 UR52, c[0x0][0xb10] ;  /* 0x00016200ff3477ac */ /* 0x000e620008000c00 */
[----:B------:R-:W1:Y:S02]  /*5250*/  LDCU UR47, c[0x0][0x374] ;  /* 0x00006e80ff2f77ac */ /* 0x000e640008000800 */
[----:B-1234-:R-:W-:-:S07]  /*5260*/  IMAD.IADD R37, R0, 0x1, R37 ;  /* 0x0000000100257824 */ /* 0x01efce00078e0225 */
.L_x_131:
[----:B------:R-:W-:Y:S02]  /*5270*/  LEA R3, R79, UR44, 0x3 ;  /* 0x0000002c4f037c11 */ /* 0x000fe4000f8e18ff */
[----:B------:R-:W-:Y:S02]  /*5280*/  SHF.L.U32 R0, R83, 0x1f, RZ ;  /* 0x0000001f53007819 */ /* 0x000fe400000006ff */
[----:B-1----:R-:W-:Y:S02]  /*5290*/  LEA R4, R79, UR44, 0x4 ;  /* 0x0000002c4f047c11 */ /* 0x002fe4000f8e20ff */
[----:B------:R-:W1:Y:S02]  /*52a0*/  SYNCS.PHASECHK.TRANS64.TRYWAIT P0, [R3+URZ+0x90], R0 ;  /* 0x00009000030075a7 */ /* 0x000e6400080011ff */
[----:B-1----:R-:W-:Y:S05]  /*52b0*/  @!P0 BRA `(.L_x_90) ;  /* 0x0000004c009c8947 */ /* 0x002fea0003800000 */
.L_x_175:
        /* <DEDUP_REMOVED lines=8> */
[----:B--2---:R-:W-:Y:S11]  /*5340*/  LOP3.LUT P0, RZ, R6, 0x1, RZ, 0xc0, !PT ;  /* 0x0000000106ff7812 */ /* 0x004ff6000780c0ff */
[----:B------:R-:W-:Y:S02]  /*5350*/  @!UPT UIADD3 URZ, UPT, UPT, URZ, URZ, URZ ;  /* 0x000000fffffff290 */ /* 0x000fe4000fffe0ff */
[----:B---3--:R-:W-:Y:S01]  /*5360*/  VOTEU.ANY UP1, P0 ;  /* 0x0000000000ff7886 */ /* 0x008fe20000020100 */
[----:B------:R-:W-:Y:S01]  /*5370*/  PLOP3.LUT P0, PT, PT, PT, UP1, 0x80, 0x8 ;  /* 0x000000000008781c */ /* 0x000fe20003f0f018 */
[----:B------:R-:W-:Y:S11]  /*5380*/  UP2UR UR46, UPR, URZ, 0x2 ;  /* 0x00000002ff2e7883 */ /* 0x000ff60008000000 */
[----:B------:R-:W-:Y:S01]  /*5390*/  @!UPT UIADD3 URZ, UPT, UPT, URZ, URZ, URZ ;  /* 0x000000fffffff290 */ /* 0x000fe2000fffe0ff */
[----:B-1----:R-:W-:Y:S02]  /*53a0*/  @P0 SHF.R.U32.HI R0, RZ, 0x10, R5 ;  /* 0x00000010ff000819 */ /* 0x002fe40000011605 */
        /* <DEDUP_REMOVED lines=12> */
[----:B------:R-:W2:Y:S01]  /*5470*/  LDCU UR12, c[0x0][0xb20] ;  /* 0x00016400ff0c77ac */ /* 0x000ea20008000800 */
[----:B------:R-:W-:Y:S02]  /*5480*/  UIMAD.WIDE.U32 UR4, UR47, UR55, URZ ;  /* 0x000000372f0472a5 */ /* 0x000fe4000f8e00ff */
[----:B------:R-:W-:Y:S02]  /*5490*/  UIMAD.WIDE.U32 UR6, UR58, UR52, URZ ;  /* 0x000000343a0672a5 */ /* 0x000fe4000f8e00ff */
[----:B------:R-:W-:Y:S02]  /*54a0*/  UISETP.NE.AND UP0, UPT, UR54, 0x1, UPT ;  /* 0x000000013600788c */ /* 0x000fe4000bf05270 */
[----:B------:R-:W-:Y:S02]  /*54b0*/  UIMAD.WIDE.U32 UR8, UR37, UR55, URZ ;  /* 0x00000037250872a5 */ /* 0x000fe4000f8e00ff */
[----:B------:R-:W-:Y:S02]  /*54c0*/  UIMAD.WIDE.U32 UR10, UR38, UR52, URZ ;  /* 0x00000034260a72a5 */ /* 0x000fe4000f8e00ff */
[----:B------:R-:W-:Y:S02]  /*54d0*/  UISETP.NE.AND UP1, UPT, UR43, 0x1, UPT ;  /* 0x000000012b00788c */ /* 0x000fe4000bf25270 */
[----:B------:R-:W-:Y:S01]  /*54e0*/  UISETP.NE.AND UP2, UPT, UR42, 0x1, UPT ;  /* 0x000000012a00788c */ /* 0x000fe2000bf45270 */
[----:B------:R-:W-:Y:S02]  /*54f0*/  UMOV UR4, UR5 ;  /* 0x0000000500047c82 */ /* 0x000fe40008000000 */
[----:B--2---:R-:W-:Y:S03]  /*5500*/  USHF.R.U32.HI UR5, URZ, UR12, UR4 ;  /* 0x0000000cff057299 */ /* 0x004fe60008011604 */
[----:B------:R-:W-:Y:S02]  /*5510*/  UMOV UR4, UR7 ;  /* 0x0000000700047c82 */ /* 0x000fe40008000000 */
[----:B------:R-:W-:Y:S02]  /*5520*/  USHF.R.U32.HI UR7, URZ, UR53, UR4 ;  /* 0x00000035ff077299 */ /* 0x000fe40008011604 */
[----:B------:R-:W-:Y:S02]  /*5530*/  USEL UR4, UR47, UR5, !UP0 ;  /* 0x000000052f047287 */ /* 0x000fe4000c000000 */
[----:B------:R-:W-:Y:S01]  /*5540*/  USEL UR7, UR58, UR7, !UP1 ;  /* 0x000000073a077287 */ /* 0x000fe2000c800000 */
[----:B------:R-:W-:Y:S01]  /*5550*/  UMOV UR5, UR9 ;  /* 0x0000000900057c82 */ /* 0x000fe20008000000 */
[----:B------:R-:W-:Y:S02]  /*5560*/  UIMAD.WIDE.U32 UR8, UR4, UR40, URZ ;  /* 0x00000028040872a5 */ /* 0x000fe4000f8e00ff */
[----:B------:R-:W-:Y:S03]  /*5570*/  USHF.R.U32.HI UR6, URZ, UR12, UR5 ;  /* 0x0000000cff067299 */ /* 0x000fe60008011605 */
[----:B------:R-:W-:Y:S01]  /*5580*/  UMOV UR5, UR11 ;  /* 0x0000000b00057c82 */ /* 0x000fe20008000000 */
[----:B------:R-:W-:Y:S02]  /*5590*/  UIMAD.WIDE.U32 UR10, UR7, UR40, URZ ;  /* 0x00000028070a72a5 */ /* 0x000fe4000f8e00ff */
[----:B------:R-:W-:Y:S02]  /*55a0*/  USHF.R.U32.HI UR12, URZ, UR53, UR5 ;  /* 0x00000035ff0c7299 */ /* 0x000fe40008011605 */
[----:B------:R-:W-:Y:S01]  /*55b0*/  USEL UR6, UR37, UR6, !UP0 ;  /* 0x0000000625067287 */ /* 0x000fe2000c000000 */
[----:B------:R-:W-:Y:S02]  /*55c0*/  UMOV UR5, UR9 ;  /* 0x0000000900057c82 */ /* 0x000fe40008000000 */
[----:B------:R-:W-:Y:S01]  /*55d0*/  UMOV UR10, UR11 ;  /* 0x0000000b000a7c82 */ /* 0x000fe20008000000 */
[----:B------:R-:W-:Y:S02]  /*55e0*/  @UP2 USHF.R.U32.HI UR4, URZ, UR41, UR5 ;  /* 0x00000029ff042299 */ /* 0x000fe40008011605 */
[----:B------:R-:W-:Y:S02]  /*55f0*/  @UP2 USHF.R.U32.HI UR7, URZ, UR41, UR10 ;  /* 0x00000029ff072299 */ /* 0x000fe4000801160a */
[----:B------:R-:W-:Y:S02]  /*5600*/  UIMAD UR4, UR42, UR4, URZ ;  /* 0x000000042a0472a4 */ /* 0x000fe4000f8e02ff */
        /* <DEDUP_REMOVED lines=8> */
[----:B------:R-:W-:Y:S02]  /*5690*/  USEL UR11, UR6, UR4, !UP2 ;  /* 0x00000004060b7287 */ /* 0x000fe4000d000000 */
[----:B------:R-:W-:Y:S02]  /*56a0*/  UIADD3 UR8, UPT, UPT, -UR5, URZ, URZ ;  /* 0x000000ff05087290 */ /* 0x000fe4000fffe1ff */
[----:B------:R-:W-:Y:S01]  /*56b0*/  UIADD3 UR10, UPT, UPT, -UR11, URZ, URZ ;  /* 0x000000ff0b0a7290 */ /* 0x000fe2000fffe1ff */
[----:B------:R-:W-:Y:S01]  /*56c0*/  @!UP0 UMOV UR4, UR9 ;  /* 0x0000000900048c82 */ /* 0x000fe20008000000 */
[----:B------:R-:W-:Y:S02]  /*56d0*/  UIADD3 UR9, UPT, UPT, -UR6, URZ, URZ ;  /* 0x000000ff06097290 */ /* 0x000fe4000fffe1ff */
[----:B------:R-:W-:Y:S02]  /*56e0*/  @!UP0 USHF.R.U32.HI UR4, URZ, UR41, UR4 ;  /* 0x00000029ff048299 */ /* 0x000fe40008011604 */
[----:B------:R-:W-:Y:S02]  /*56f0*/  UIMAD UR10, UR42, UR10, UR6 ;  /* 0x0000000a2a0a72a4 */ /* 0x000fe4000f8e0206 */
[----:B------:R-:W-:Y:S04]  /*5700*/  @!UP0 USEL UR4, UR5, UR4, !UP2 ;  /* 0x0000000405048287 */ /* 0x000fe8000d000000 */
[----:B------:R-:W-:Y:S02]  /*5710*/  @!UP0 UIMAD UR10, UR7, UR10, UR4 ;  /* 0x0000000a070a82a4 */ /* 0x000fe4000f8e0204 */
[----:B------:R-:W-:Y:S02]  /*5720*/  @!UP0 UIADD3 UR11, UPT, UPT, UR11, -UR4, URZ ;  /* 0x800000040b0b8290 */ /* 0x000fe4000fffe0ff */
[----:B------:R-:W-:Y:S02]  /*5730*/  UIMAD UR7, UR43, UR8, UR38 ;  /* 0x000000082b0772a4 */ /* 0x000fe4000f8e0226 */
[----:B------:R-:W-:Y:S02]  /*5740*/  @!UP0 UIMAD UR6, UR11, UR42, UR5 ;  /* 0x0000002a0b0682a4 */ /* 0x000fe4000f8e0205 */
[----:B------:R-:W-:Y:S01]  /*5750*/  UIMAD UR4, UR54, UR9, UR37 ;  /* 0x00000009360472a4 */ /* 0x000fe2000f8e0225 */
[----:B------:R-:W-:Y:S02]  /*5760*/  @!UP0 UMOV UR5, UR10 ;  /* 0x0000000a00058c82 */ /* 0x000fe40008000000 */
[----:B------:R-:W-:Y:S02]  /*5770*/  UIMAD UR38, UR5, UR43, UR7 ;  /* 0x0000002b052672a4 */ /* 0x000fe4000f8e0207 */
[----:B------:R-:W-:Y:S11]  /*5780*/  UIMAD UR37, UR6, UR54, UR4 ;  /* 0x00000036062572a4 */ /* 0x000ff6000f8e0204 */
[----:B------:R-:W-:Y:S01]  /*5790*/  @!UPT UIADD3 URZ, UPT, UPT, URZ, URZ, URZ ;  /* 0x000000fffffff290 */ /* 0x000fe2000fffe0ff */
.L_x_91:
[----:B------:R-:W-:Y:S01]  /*57a0*/  UISETP.NE.AND UP0, UPT, UR39, 0x1, UPT ;  /* 0x000000012700788c */ /* 0x000fe2000bf05270 */
[----:B------:R-:W-:Y:S01]  /*57b0*/  R2UR UR11, R88 ;  /* 0x00000000580b72ca */ /* 0x000fe200000e0000 */
[----:B------:R-:W-:Y:S01]  /*57c0*/  USHF.L.U32 UR50, UR16, 0x6, URZ ;  /* 0x0000000610327899 */ /* 0x000fe200080006ff */
[----:B------:R-:W-:Y:S01]  /*57d0*/  IADD3 R79, PT, PT, R79, 0x1, RZ ;  /* 0x000000014f4f7810 */ /* 0x000fe20007ffe0ff */
[----:B------:R-:W-:Y:S07]  /*57e0*/  USHF.L.U32 UR49, UR20, 0x8, URZ ;  /* 0x0000000814317899 */ /* 0x000fee00080006ff */
[----:B------:R-:W2:Y:S01]  /*57f0*/  @!UP0 LDCU.128 UR12, c[0x0][0xb10] ;  /* 0x00016200ff0c87ac */ /* 0x000ea20008000c00 */
[----:B------:R-:W3:Y:S01]  /*5800*/  @!UP0 LDCU UR5, c[0x0][0xb0c] ;  /* 0x00016180ff0587ac */ /* 0x000ee20008000800 */
[----:B------:R-:W4:Y:S01]  /*5810*/  @!UP0 LDCU UR10, c[0x0][0xb20] ;  /* 0x00016400ff0a87ac */ /* 0x000f220008000800 */
[----:B--2---:R-:W-:Y:S02]  /*5820*/  UIMAD.WIDE.U32 UR8, UR38, UR12, URZ ;  /* 0x0000000c260872a5 */ /* 0x004fe4000f8e00ff */
[----:B------:R-:W-:Y:S02]  /*5830*/  UIMAD.WIDE.U32 UR6, UR37, UR15, URZ ;  /* 0x0000000f250672a5 */ /* 0x000fe4000f8e00ff */
[----:B------:R-:W-:Y:S03]  /*5840*/  @!UP0 UISETP.NE.AND UP1, UPT, UR14, 0x1, UPT ;  /* 0x000000010e00888c */ /* 0x000fe6000bf25270 */
[----:B------:R-:W-:Y:S01]  /*5850*/  @!UP0 UMOV UR4, UR9 ;  /* 0x0000000900048c82 */ /* 0x000fe20008000000 */
[----:B---3--:R-:W-:Y:S02]  /*5860*/  @!UP0 UISETP.NE.AND UP2, UPT, UR5, 0x1, UPT ;  /* 0x000000010500888c */ /* 0x008fe4000bf45270 */
[----:B------:R-:W-:Y:S01]  /*5870*/  @!UP0 USHF.R.U32.HI UR4, URZ, UR13, UR4 ;  /* 0x0000000dff048299 */ /* 0x000fe20008011604 */
[----:B------:R-:W-:Y:S02]  /*5880*/  @!UP0 UMOV UR6, UR7 ;  /* 0x0000000700068c82 */ /* 0x000fe40008000000 */
[----:B----4-:R-:W-:Y:S02]  /*5890*/  @!UP0 USHF.R.U32.HI UR6, URZ, UR10, UR6 ;  /* 0x0000000aff068299 */ /* 0x010fe40008011606 */
[----:B------:R-:W-:Y:S02]  /*58a0*/  @!UP0 USEL UR7, UR38, UR4, !UP2 ;  /* 0x0000000426078287 */ /* 0x000fe4000d000000 */
[----:B------:R-:W-:Y:S04]  /*58b0*/  @!UP0 USEL UR6, UR37, UR6, !UP1 ;  /* 0x0000000625068287 */ /* 0x000fe8000c800000 */
[----:B------:R-:W-:Y:S02]  /*58c0*/  @!UP0 UIADD3 UR4, UPT, UPT, -UR7, UR6, URZ ;  /* 0x0000000607048290 */ /* 0x000fe4000fffe1ff */
[----:B------:R-:W-:Y:S02]  /*58d0*/  @!UP0 UIADD3 UR6, UPT, UPT, UR7, -UR6, URZ ;  /* 0x8000000607068290 */ /* 0x000fe4000fffe0ff */
[----:B------:R-:W-:Y:S02]  /*58e0*/  @!UP0 UIMAD UR38, UR4, UR5, UR38 ;  /* 0x00000005042682a4 */ /* 0x000fe4000f8e0226 */
[----:B------:R-:W-:Y:S02]  /*58f0*/  @!UP0 UIMAD UR37, UR6, UR14, UR37 ;  /* 0x0000000e062582a4 */ /* 0x000fe4000f8e0225 */
[----:B------:R-:W-:Y:S09]  /*5900*/  ULOP3.LUT UP0, URZ, UR11, 0x1b0, URZ, 0xc0, !UPT ;  /* 0x000001b00bff7892 */ /* 0x000ff2000f80c0ff */
[----:B------:R-:W-:Y:S05]  /*5910*/  BRA.U !UP0, `(.L_x_92) ;  /* 0x0000000108407547 */ /* 0x000fea000b800000 */
[----:B------:R-:W2:Y:S01]  /*5920*/  LDCU.64 UR8, c[0x4][0x88] ;  /* 0x01001100ff0877ac */ /* 0x000ea20008000a00 */
[----:B------:R-:W-:Y:S01]  /*5930*/  MOV R3, 0x0 ;  /* 0x0000000000037802 */ /* 0x000fe20000000f00 */
[----:B------:R-:W-:Y:S02]  /*5940*/  HFMA2 R12, -RZ, RZ, 0, 5.9604644775390625e-08 ;  /* 0x00000001ff0c7431 */ /* 0x000fe400000001ff */
[----:B------:R-:W-:Y:S02]  /*5950*/  IMAD.MOV.U32 R8, RZ, RZ, 0x70 ;  /* 0x00000070ff087424 */ /* 0x000fe400078e00ff */
[----:B------:R-:W-:Y:S01]  /*5960*/  IMAD.MOV.U32 R13, RZ, RZ, RZ ;  /* 0x000000ffff0d7224 */ /* 0x000fe200078e00ff */
[----:B------:R-:W3:Y:S01]  /*5970*/  LDCU.64 UR6, c[0x4][0x90] ;  /* 0x01001200ff0677ac */ /* 0x000ee20008000a00 */
[----:B------:R-:W4:Y:S01]  /*5980*/  LDC.64 R2, c[0x4][R3] ;  /* 0x0100000003027b82 */ /* 0x000f220000000a00 */
[----:B------:R-:W1:Y:S01]  /*5990*/  LDCU.64 UR4, c[0x4][0x8] ;  /* 0x01000100ff0477ac */ /* 0x000e620008000a00 */
[----:B--2---:R-:W-:Y:S01]  /*59a0*/  MOV R5, UR9 ;  /* 0x0000000900057c02 */ /* 0x004fe20008000f00 */
[----:B------:R-:W-:Y:S01]  /*59b0*/  IMAD.U32 R4, RZ, RZ, UR8 ;  /* 0x00000008ff047e24 */ /* 0x000fe2000f8e00ff */
[----:B---3--:R-:W-:Y:S01]  /*59c0*/  MOV R7, UR7 ;  /* 0x0000000700077c02 */ /* 0x008fe20008000f00 */
[----:B------:R-:W-:Y:S01]  /*59d0*/  IMAD.U32 R6, RZ, RZ, UR6 ;  /* 0x00000006ff067e24 */ /* 0x000fe2000f8e00ff */
[----:B-1----:R-:W-:Y:S01]  /*59e0*/  MOV R11, UR5 ;  /* 0x00000005000b7c02 */ /* 0x002fe20008000f00 */
[----:B------:R-:W-:Y:S02]  /*59f0*/  IMAD.U32 R10, RZ, RZ, UR4 ;  /* 0x00000004ff0a7e24 */ /* 0x000fe4000f8e00ff */
[----:B------:R-:W-:Y:S07]  /*5a00*/  LEPC R20, `(.L_x_92) ;  /* 0x000000001014794e */ /* 0x000fee0000000000 */
[----:B----45:R-:W-:Y:S05]  /*5a10*/  CALL.ABS.NOINC R2 ;  /* 0x0000000002007343 */ /* 0x030fea0003c00000 */
.L_x_92:
[----:B------:R-:W-:Y:S01]  /*5a20*/  LOP3.LUT P0, RZ, R86, 0x1b0, RZ, 0xc0, !PT ;  /* 0x000001b056ff7812 */ /* 0x000fe2000780c0ff */
[----:B------:R-:W-:Y:S11]  /*5a30*/  BSSY.RECONVERGENT B6, `(.L_x_93) ;  /* 0x0000013000067945 */ /* 0x000ff60003800200 */
[----:B------:R-:W-:Y:S01]  /*5a40*/  @!UPT UIADD3 URZ, UPT, UPT, URZ, URZ, URZ ;  /* 0x000000fffffff290 */ /* 0x000fe2000fffe0ff */
[----:B------:R-:W-:Y:S05]  /*5a50*/  @!P0 BRA `(.L_x_94) ;  /* 0x0000000000408947 */ /* 0x000fea0003800000 */
        /* <DEDUP_REMOVED lines=16> */
.L_x_94:
[----:B------:R-:W-:Y:S05]  /*5b60*/  BSYNC.RECONVERGENT B6 ;  /* 0x0000000000067941 */ /* 0x000fea0003800200 */
.L_x_93:
[----:B------:R-:W-:Y:S01]  /*5b70*/  R2UR UR4, R78 ;  /* 0x000000004e0472ca */ /* 0x000fe200000e0000 */
[----:B------:R-:W-:Y:S01]  /*5b80*/  UISETP.NE.U32.AND UP0, UPT, UR60, URZ, UPT ;  /* 0x000000ff3c00728c */ /* 0x000fe2000bf05070 */
[----:B------:R-:W-:Y:S02]  /*5b90*/  ISETP.NE.U32.AND P4, PT, R72, RZ, PT ;  /* 0x000000ff4800720c */ /* 0x000fe40003f85070 */
[----:B------:R-:W-:Y:S01]  /*5ba0*/  ISETP.NE.U32.AND P2, PT, RZ, UR56, PT ;  /* 0x00000038ff007c0c */ /* 0x000fe2000bf45070 */
[----:B------:R-:W-:Y:S01]  /*5bb0*/  UISETP.NE.AND.EX UP1, UPT, UR61, URZ, UPT, UP0 ;  /* 0x000000ff3d00728c */ /* 0x000fe2000bf25300 */
[----:B------:R-:W-:Y:S01]  /*5bc0*/  ISETP.NE.AND.EX P4, PT, R73, RZ, PT, P4 ;  /* 0x000000ff4900720c */ /* 0x000fe20003f85340 */
[----:B------:R-:W-:Y:S01]  /*5bd0*/  UPLOP3.LUT UP0, UPT, UPT, UPT, UPT, 0x40, 0x4 ;  /* 0x000000000004789c */ /* 0x000fe20003f0e870 */
[----:B------:R-:W-:Y:S05]  /*5be0*/  ISETP.NE.AND.EX P2, PT, RZ, UR57, PT, P2 ;  /* 0x00000039ff007c0c */ /* 0x000fea000bf45320 */
[----:B------:R-:W-:Y:S06]  /*5bf0*/  UISETP.NE.AND UP2, UPT, UR4, URZ, UPT ;  /* 0x000000ff0400728c */ /* 0x000fec000bf45270 */
[----:B------:R-:W-:Y:S05]  /*5c00*/  PLOP3.LUT P1, PT, PT, PT, UP2, 0x80, 0x8 ;  /* 0x000000000008781c */ /* 0x000fea0003f2f028 */
[----:B------:R-:W-:Y:S06]  /*5c10*/  @UP2 UPLOP3.LUT UP0, UPT, UPT, UPT, UP1, 0x80, 0x8 ;  /* 0x000000000008289c */ /* 0x000fec0003f0f010 */
[----:B------:R-:W-:Y:S01]  /*5c20*/  PLOP3.LUT P0, PT, PT, PT, UP0, 0x80, 0x8 ;  /* 0x000000000008781c */ /* 0x000fe20003f0f008 */
[----:B------:R-:W-:Y:S01]  /*5c30*/  @!UPT UIADD3 URZ, UPT, UPT, URZ, URZ, URZ ;  /* 0x000000fffffff290 */ /* 0x000fe2000fffe0ff */
[----:B------:R-:W-:Y:S11]  /*5c40*/  BRA.U !UP1, `(.L_x_95) ;  /* 0x00000001093c7547 */ /* 0x000ff6000b800000 */
[----:B------:R-:W-:Y:S01]  /*5c50*/  UISETP.NE.U32.AND UP0, UPT, UR56, URZ, UPT ;  /* 0x000000ff3800728c */ /* 0x000fe2000bf05070 */
[----:B-1----:R-:W-:Y:S01]  /*5c60*/  HFMA2 R0, -RZ, RZ, 0, 5.9604644775390625e-08 ;  /* 0x00000001ff007431 */ /* 0x002fe200000001ff */
[----:B------:R-:W1:Y:S01]  /*5c70*/  LDCU.64 UR8, c[0x0][0x358] ;  /* 0x00006b00ff0877ac */ /* 0x000e620008000a00 */
[----:B------:R-:W-:Y:S01]  /*5c80*/  IMAD.MOV.U32 R74, RZ, RZ, 0x1 ;  /* 0x00000001ff4a7424 */ /* 0x000fe200078e00ff */
[----:B------:R-:W-:Y:S06]  /*5c90*/  UISETP.NE.AND.EX UP0, UPT, UR57, URZ, UPT, UP0 ;  /* 0x000000ff3900728c */ /* 0x000fec000bf05300 */
[----:B------:R-:W-:Y:S05]  /*5ca0*/  PLOP3.LUT P3, PT, PT, PT, UP0, 0x80, 0x8 ;  /* 0x000000000008781c */ /* 0x000fea0003f6f008 */
[----:B------:R-:W2:Y:S01]  /*5cb0*/  @UP0 LDCU.64 UR4, c[0x0][0x888] ;  /* 0x00011100ff0407ac */ /* 0x000ea20008000a00 */
[----:B------:R-:W-:Y:S07]  /*5cc0*/  @UP0 UIMAD UR6, UR36, UR60, URZ ;  /* 0x0000003c240602a4 */ /* 0x000fee000f8e02ff */
[----:B------:R-:W-:Y:S01]  /*5cd0*/  @!P3 PRMT R74, R0, 0x7610, R74 ;  /* 0x00007610004ab816 */ /* 0x000fe2000000004a */
[----:B--2---:R-:W-:Y:S06]  /*5ce0*/  @UP0 UIMAD.WIDE UR4, UR6, 0x4, UR4 ;  /* 0x00000004060408a5 */ /* 0x004fec000f8e0204 */
[----:B-----5:R-:W-:Y:S01]  /*5cf0*/  IMAD.U32 R40, RZ, RZ, UR4 ;  /* 0x00000004ff287e24 */ /* 0x020fe2000f8e00ff */
[----:B------:R-:W-:Y:S04]  /*5d00*/  MOV R41, UR5 ;  /* 0x0000000500297c02 */ /* 0x000fe80008000f00 */
[----:B------:R-:W2:Y:S01]  /*5d10*/  @!UP0 LDCU UR4, c[0x0][0x880] ;  /* 0x00011000ff0487ac */ /* 0x000ea20008000800 */
[----:B-1----:R3:W5:Y:S02]  /*5d20*/  @P3 LDG.E R40, desc[UR8][R40.64] ;  /* 0x0000000828283981 */ /* 0x002764000c1e1900 */
[----:B--23--:R-:W-:Y:S02]  /*5d30*/  @!P3 IMAD.U32 R40, RZ, RZ, UR4 ;  /* 0x00000004ff28be24 */ /* 0x00cfe4000f8e00ff */
.L_x_95:
[----:B------:R-:W-:Y:S05]  /*5d40*/  @!P4 BRA `(.L_x_96) ;  /* 0x000000000024c947 */ /* 0x000fea0003800000 */
[----:B------:R-:W-:Y:S01]  /*5d50*/  ISETP.NE.U32.AND P3, PT, R70, RZ, PT ;  /* 0x000000ff4600720c */ /* 0x000fe20003f65070 */
[----:B------:R-:W2:Y:S03]  /*5d60*/  LDCU.64 UR4, c[0x0][0x358] ;  /* 0x00006b00ff0477ac */ /* 0x000ea60008000a00 */
[----:B------:R-:W-:Y:S11]  /*5d70*/  ISETP.NE.AND.EX P3, PT, R71, RZ, PT, P3 ;  /* 0x000000ff4700720c */ /* 0x000ff60003f65330 */
[----:B------:R-:W-:Y:S02]  /*5d80*/  @!UPT UIADD3 URZ, UPT, UPT, URZ, URZ, URZ ;  /* 0x000000fffffff290 */ /* 0x000fe4000fffe0ff */
[----:B------:R-:W3:Y:S01]  /*5d90*/  @P3 LDC.64 R2, c[0x0][0x8a8] ;  /* 0x00022a00ff023b82 */ /* 0x000ee20000000a00 */
[----:B-1----:R-:W-:Y:S04]  /*5da0*/  @P3 IMAD R0, R72, UR36, RZ ;  /* 0x0000002448003c24 */ /* 0x002fe8000f8e02ff */
[----:B---3--:R-:W-:Y:S05]  /*5db0*/  @P3 IMAD.WIDE R2, R0, 0x4, R2 ;  /* 0x0000000400023825 */ /* 0x008fea00078e0202 */
[----:B--2--5:R2:W5:Y:S02]  /*5dc0*/  @P3 LDG.E R38, desc[UR4][R2.64] ;  /* 0x0000000402263981 */ /* 0x024564000c1e1900 */
[----:B--2---:R-:W3:Y:S02]  /*5dd0*/  @!P3 LDC R38, c[0x0][0x8a0] ;  /* 0x00022800ff26bb82 */ /* 0x004ee40000000800 */
.L_x_96:
[----:B-----5:R-:W-:Y:S01]  /*5de0*/  ISETP.NE.AND P4, PT, R40, RZ, PT ;  /* 0x000000ff2800720c */ /* 0x020fe20003f85270 */
[----:B------:R-:W-:Y:S01]  /*5df0*/  BSSY B1, `(.L_x_97) ;  /* 0x0000042000017945 */ /* 0x000fe20003800000 */
[----:B------:R-:W-:Y:S01]  /*5e00*/  SEL R5, RZ, 0xffffffff, P2 ;  /* 0xffffffffff057807 */ /* 0x000fe20001000000 */
[----:B------:R-:W-:Y:S01]  /*5e10*/  IMAD.MOV.U32 R53, RZ, RZ, 0x1 ;  /* 0x00000001ff357424 */ /* 0x000fe200078e00ff */
[----:B------:R-:W-:Y:S02]  /*5e20*/  LOP3.LUT P3, RZ, R74, 0xff, RZ, 0xc0, !PT ;  /* 0x000000ff4aff7812 */ /* 0x000fe4000786c0ff */
[----:B------:R-:W-:Y:S02]  /*5e30*/  CS2R R46, SRZ ;  /* 0x00000000002e7805 */ /* 0x000fe4000001ff00 */
[----:B-1----:R-:W-:Y:S02]  /*5e40*/  @P1 SEL R0, RZ, 0xffffffff, P4 ;  /* 0xffffffffff001807 */ /* 0x002fe40002000000 */
[----:B------:R-:W-:Y:S02]  /*5e50*/  CS2R R44, SRZ ;  /* 0x00000000002c7805 */ /* 0x000fe4000001ff00 */
[----:B------:R-:W-:Y:S02]  /*5e60*/  LEA R2, R82, UR44, 0x3 ;  /* 0x0000002c52027c11 */ /* 0x000fe4000f8e18ff */
[----:B------:R-:W-:Y:S02]  /*5e70*/  CS2R R50, SRZ ;  /* 0x0000000000327805 */ /* 0x000fe4000001ff00 */
[----:B------:R-:W-:Y:S02]  /*5e80*/  @P0 SEL R0, R5, R0, !P3 ;  /* 0x0000000005000207 */ /* 0x000fe40005800000 */
[----:B------:R-:W-:Y:S02]  /*5e90*/  CS2R R48, SRZ ;  /* 0x0000000000307805 */ /* 0x000fe4000001ff00 */
[----:B------:R-:W-:Y:S02]  /*5ea0*/  LEA R52, R36, UR44, 0x3 ;  /* 0x0000002c24347c11 */ /* 0x000fe4000f8e18ff */
[----:B------:R-:W-:Y:S02]  /*5eb0*/  @P1 LOP3.LUT R0, R0, 0x1, RZ, 0xc0, !PT ;  /* 0x0000000100001812 */ /* 0x000fe400078ec0ff */
[----:B------:R-:W-:Y:S02]  /*5ec0*/  SHF.L.U32 R3, R84, 0x1f, RZ ;  /* 0x0000001f54037819 */ /* 0x000fe400000006ff */
[----:B------:R-:W-:Y:S02]  /*5ed0*/  ISETP.NE.U32.OR P6, PT, R0, 0x1, !P1 ;  /* 0x000000010000780c */ /* 0x000fe40004fc5470 */
[----:B------:R-:W-:Y:S02]  /*5ee0*/  PLOP3.LUT P2, PT, PT, PT, UP1, 0x80, 0x8 ;  /* 0x000000000008781c */ /* 0x000fe40003f4f018 */
[----:B------:R-:W-:Y:S02]  /*5ef0*/  LEA.HI R39, R36, R36, RZ, 0x1 ;  /* 0x0000002424277211 */ /* 0x000fe400078f08ff */
[----:B------:R-:W-:Y:S02]  /*5f00*/  SEL R4, RZ, 0xffffffff, P4 ;  /* 0xffffffffff047807 */ /* 0x000fe40002000000 */
[----:B------:R-:W-:Y:S05]  /*5f10*/  P2R R61, PR, RZ, 0x40 ;  /* 0x00000040ff3d7803 */ /* 0x000fea0000000000 */
[----:B------:R-:W-:Y:S02]  /*5f20*/  @P6 SHF.L.U32 R0, R81, 0x1f, RZ ;  /* 0x0000001f51006819 */ /* 0x000fe400000006ff */
[----:B------:R-:W-:Y:S02]  /*5f30*/  @P2 SEL R4, R5, R4, !P3 ;  /* 0x0000000405042207 */ /* 0x000fe40005800000 */
[----:B------:R1:W2:Y:S02]  /*5f40*/  @P6 SYNCS.PHASECHK.TRANS64.TRYWAIT P1, [R2+URZ+0x40], R0 ;  /* 0x00004000020065a7 */ /* 0x0002a400080211ff */
[----:B------:R-:W-:Y:S04]  /*5f50*/  LOP3.LUT R4, R4, 0x1, RZ, 0xc0, !PT ;  /* 0x0000000104047812 */ /* 0x000fe800078ec0ff */
[----:B------:R-:W-:Y:S04]  /*5f60*/  ISETP.NE.U32.AND P5, PT, R4, 0x1, PT ;  /* 0x000000010400780c */ /* 0x000fe80003fa5070 */
[----:B------:R-:W-:Y:S01]  /*5f70*/  P2R R54, PR, RZ, 0x20 ;  /* 0x00000020ff367803 */ /* 0x000fe20000000000 */
[----:B------:R4:W3:Y:S01]  /*5f80*/  SYNCS.PHASECHK.TRANS64.TRYWAIT P0, [R52+URZ+0xb0], R3 ;  /* 0x0000b003340075a7 */ /* 0x0008e200080011ff */
[C---:B-1----:R-:W-:Y:S01]  /*5f90*/  IMAD.SHL.U32 R0, R39.reuse, 0x80, RZ ;  /* 0x0000008027007824 */ /* 0x042fe200078e00ff */
[----:B------:R-:W-:Y:S04]  /*5fa0*/  LOP3.LUT R39, R39, 0xffe, RZ, 0xc0, !PT ;  /* 0x00000ffe27277812 */ /* 0x000fe800078ec0ff */
[----:B------:R-:W-:Y:S01]  /*5fb0*/  LOP3.LUT R0, R0, 0xffffff00, RZ, 0xc0, !PT ;  /* 0xffffff0000007812 */ /* 0x000fe200078ec0ff */
[----:B------:R-:W-:Y:S04]  /*5fc0*/  IMAD.IADD R39, R36, 0x1, -R39 ;  /* 0x0000000124277824 */ /* 0x000fe800078e0a27 */
[----:B------:R-:W-:Y:S04]  /*5fd0*/  IMAD.IADD R0, R37, 0x1, R0 ;  /* 0x0000000125007824 */ /* 0x000fe800078e0200 */
[----:B------:R-:W-:Y:S01]  /*5fe0*/  IMAD R39, R39, 0x100000, R0 ;  /* 0x0010000027277824 */ /* 0x000fe200078e0200 */
[----:B--2---:R-:W-:Y:S01]  /*5ff0*/  @P6 SEL R53, RZ, 0x1, !P1 ;  /* 0x00000001ff356807 */ /* 0x004fe20004800000 */
[----:B----4-:R-:W-:Y:S06]  /*6000*/  @!P6 BRA `(.L_x_98) ;  /* 0x000000000080e947 */ /* 0x010fec0003800000 */
[----:B------:R-:W-:Y:S01]  /*6010*/  @P5 IMAD R5, R82, 0x1000, R69 ;  /* 0x0000100052055824 */ /* 0x000fe200078e0245 */
[----:B------:R-:W-:Y:S01]  /*6020*/  ISETP.NE.AND P1, PT, R53, RZ, PT ;  /* 0x000000ff3500720c */ /* 0x000fe20003f25270 */
[----:B------:R-:W-:Y:S01]  /*6030*/  BSSY B0, `(.L_x_99) ;  /* 0x000000b000007945 */ /* 0x000fe20003800000 */
[----:B------:R-:W-:Y:S01]  /*6040*/  CS2R R50, SRZ ;  /* 0x0000000000327805 */ /* 0x000fe2000001ff00 */
[----:B------:R-:W-:Y:S01]  /*6050*/  @P5 VIADD R4, R5, UR44 ;  /* 0x0000002c05045c36 */ /* 0x000fe20008000000 */
[----:B------:R-:W-:Y:S02]  /*6060*/  CS2R R48, SRZ ;  /* 0x0000000000307805 */ /* 0x000fe4000001ff00 */
[----:B------:R-:W-:Y:S02]  /*6070*/  CS2R R46, SRZ ;  /* 0x00000000002e7805 */ /* 0x000fe4000001ff00 */
[----:B------:R-:W-:Y:S01]  /*6080*/  CS2R R44, SRZ ;  /* 0x00000000002c7805 */ /* 0x000fe2000001ff00 */
[----:B------:R-:W-:Y:S04]  /*6090*/  @P5 IMAD R4, R85, -0x10, R4 ;  /* 0xfffffff055045824 */ /* 0x000fe800078e0204 */
[----:B------:R-:W-:Y:S05]  /*60a0*/  @P1 BRA `(.L_x_100) ;  /* 0x00000000000c1947 */ /* 0x000fea0003800000 */
[----:B------:R-:W-:Y:S04]  /*60b0*/  SHF.L.U32 R0, R81, 0x1f, RZ ;  /* 0x0000001f51007819 */ /* 0x000fe800000006ff */
[----:B------:R-:W1:Y:S02]  /*60c0*/  SYNCS.PHASECHK.TRANS64.TRYWAIT P1, [R2+URZ+0x40], R0 ;  /* 0x00004000020075a7 */ /* 0x000e6400080211ff */
[----:B-1----:R-:W-:Y:S05]  /*60d0*/  @!P1 BRA `(.L_x_101) ;  /* 0x0000004000289947 */ /* 0x002fea0003800000 */
.L_x_100:
[----:B------:R-:W-:Y:S05]  /*60e0*/  BSYNC B0 ;  /* 0x0000000000007941 */ /* 0x000fea0003800000 */
.L_x_99:
[----:B------:R-:W-:Y:S01]  /*60f0*/  ISETP.NE.AND P1, PT, R54, RZ, PT ;  /* 0x000000ff3600720c */ /* 0x000fe20003f25270 */
[----:B-1----:R-:W-:Y:S02]  /*6100*/  VIADD R2, R2, 0x60 ;  /* 0x0000006002027836 */ /* 0x002fe40000000000 */
[----:B------:R-:W-:Y:S02]  /*6110*/  IMAD.U32 R0, RZ, RZ, UR45 ;  /* 0x0000002dff007e24 */ /* 0x000fe4000f8e00ff */
[----:B------:R-:W-:Y:S03]  /*6120*/  VIADD R82, R82, 0x1 ;  /* 0x0000000152527836 */ /* 0x000fe60000000000 */
[----:B------:R-:W-:Y:S05]  /*6130*/  PRMT R0, R0, 0x654, R2 ;  /* 0x0000065400007816 */ /* 0x000fea0000000002 */
[----:B------:R1:W2:Y:S04]  /*6140*/  @P1 LDS.128 R48, [R5+UR44+0x200] ;  /* 0x0002002c05301984 */ /* 0x0002a80008000c00 */
[----:B------:R1:W4:Y:S01]  /*6150*/  @P1 LDS.128 R44, [R4+0x210] ;  /* 0x00021000042c1984 */ /* 0x0003220000000c00 */
[C---:B------:R-:W-:Y:S01]  /*6160*/  ISETP.NE.AND P1, PT, R82.reuse, 0x4, PT ;  /* 0x000000045200780c */ /* 0x040fe20003f25270 */
[----:B------:R-:W-:Y:S01]  /*6170*/  @!PT LDS RZ, [RZ] ;  /* 0x00000000fffff984 */ /* 0x000fe20000000800 */
[----:B------:R-:W-:Y:S01]  /*6180*/  @!PT LDS RZ, [RZ] ;  /* 0x00000000fffff984 */ /* 0x000fe20000000800 */
[----:B------:R-:W-:Y:S01]  /*6190*/  @!PT LDS RZ, [RZ] ;  /* 0x00000000fffff984 */ /* 0x000fe20000000800 */
[----:B------:R-:W-:Y:S01]  /*61a0*/  @!PT LDS RZ, [RZ] ;  /* 0x00000000fffff984 */ /* 0x000fe20000000800 */
[----:B------:R5:W-:Y:S06]  /*61b0*/  MEMBAR.ALL.CTA ;  /* 0x0000000000007992 */ /* 0x000bec0000008000 */
[----:B-----5:R-:W5:Y:S01]  /*61c0*/  FENCE.VIEW.ASYNC.S ;  /* 0x00000000000073c6 */ /* 0x020f620000000000 */
[----:B------:R-:W-:Y:S01]  /*61d0*/  SEL R82, R82, RZ, P1 ;  /* 0x000000ff52527207 */ /* 0x000fe20000800000 */
[----:B-----5:R5:W-:Y:S02]  /*61e0*/  SYNCS.ARRIVE.TRANS64.RED.A1T0 RZ, [R0+URZ], RZ ;  /* 0x000000ff00ff79a7 */ /* 0x020be400081004ff */
[----:B-----5:R-:W-:Y:S04]  /*61f0*/  SEL R0, RZ, 0x1, P1 ;  /* 0x00000001ff007807 */ /* 0x020fe80000800000 */
[----:B-12---:R-:W-:Y:S02]  /*6200*/  LOP3.LUT R81, R81, R0, RZ, 0x3c, !PT ;  /* 0x0000000051517212 */ /* 0x006fe400078e3cff */
.L_x_98:
[----:B------:R-:W-:Y:S05]  /*6210*/  BSYNC B1 ;  /* 0x0000000000017941 */ /* 0x000fea0003800000 */
.L_x_97:
[----:B------:R-:W-:Y:S04]  /*6220*/  SHF.R.U32.HI R0, RZ, 0x15, R39 ;  /* 0x00000015ff007819 */ /* 0x000fe80000011627 */
[----:B------:R-:W-:Y:S01]  /*6230*/  LOP3.LUT P1, RZ, R0, 0x3, R75, 0x48, !PT ;  /* 0x0000000300ff7812 */ /* 0x000fe2000782484b */
[----:B------:R-:W-:Y:S01]  /*6240*/  @!UPT UIADD3 URZ, UPT, UPT, URZ, URZ, URZ ;  /* 0x000000fffffff290 */ /* 0x000fe2000fffe0ff */
[----:B---3--:R-:W-:Y:S11]  /*6250*/  @P0 BRA `(.L_x_102) ;  /* 0x0000000000080947 */ /* 0x008ff60003800000 */
[----:B------:R-:W1:Y:S02]  /*6260*/  SYNCS.PHASECHK.TRANS64.TRYWAIT P0, [R52+URZ+0xb0], R3 ;  /* 0x0000b003340075a7 */ /* 0x000e6400080011ff */
[----:B-1----:R-:W-:Y:S05]  /*6270*/  @!P0 BRA `(.L_x_103) ;  /* 0x0000003c00d48947 */ /* 0x002fea0003800000 */
.L_x_102:
[----:B------:R-:W-:Y:S05]  /*6280*/  @!P1 BRA `(.L_x_104) ;  /* 0x0000000000409947 */ /* 0x000fea0003800000 */
[----:B------:R-:W2:Y:S01]  /*6290*/  LDCU.64 UR8, c[0x4][0x78] ;  /* 0x01000f00ff0877ac */ /* 0x000ea20008000a00 */
[----:B-1----:R-:W-:Y:S01]  /*62a0*/  MOV R3, 0x0 ;  /* 0x0000000000037802 */ /* 0x002fe20000000f00 */
[----:B------:R-:W-:Y:S02]  /*62b0*/  HFMA2 R12, -RZ, RZ, 0, 5.9604644775390625e-08 ;  /* 0x00000001ff0c7431 */ /* 0x000fe400000001ff */
[----:B------:R-:W-:Y:S02]  /*62c0*/  IMAD.MOV.U32 R8, RZ, RZ, 0x192 ;  /* 0x00000192ff087424 */ /* 0x000fe400078e00ff */
[----:B------:R-:W-:Y:S01]  /*62d0*/  IMAD.MOV.U32 R13, RZ, RZ, RZ ;  /* 0x000000ffff0d7224 */ /* 0x000fe200078e00ff */
[----:B------:R-:W1:Y:S01]  /*62e0*/  LDCU.64 UR6, c[0x4][0x80] ;  /* 0x01001000ff0677ac */ /* 0x000e620008000a00 */
[----:B------:R-:W3:Y:S01]  /*62f0*/  LDC.64 R2, c[0x4][R3] ;  /* 0x0100000003027b82 */ /* 0x000ee20000000a00 */
[----:B------:R-:W5:Y:S01]  /*6300*/  LDCU.64 UR4, c[0x4][0x18] ;  /* 0x01000300ff0477ac */ /* 0x000f620008000a00 */
[----:B--2---:R-:W-:Y:S01]  /*6310*/  MOV R5, UR9 ;  /* 0x0000000900057c02 */ /* 0x004fe20008000f00 */
[----:B------:R-:W-:Y:S01]  /*6320*/  IMAD.U32 R4, RZ, RZ, UR8 ;  /* 0x00000008ff047e24 */ /* 0x000fe2000f8e00ff */
[----:B-1----:R-:W-:Y:S01]  /*6330*/  MOV R7, UR7 ;  /* 0x0000000700077c02 */ /* 0x002fe20008000f00 */
[----:B------:R-:W-:Y:S01]  /*6340*/  IMAD.U32 R6, RZ, RZ, UR6 ;  /* 0x00000006ff067e24 */ /* 0x000fe2000f8e00ff */
[----:B-----5:R-:W-:Y:S01]  /*6350*/  MOV R11, UR5 ;  /* 0x00000005000b7c02 */ /* 0x020fe20008000f00 */
[----:B------:R-:W-:Y:S02]  /*6360*/  IMAD.U32 R10, RZ, RZ, UR4 ;  /* 0x00000004ff0a7e24 */ /* 0x000fe4000f8e00ff */
[----:B------:R-:W-:Y:S07]  /*6370*/  LEPC R20, `(.L_x_104) ;  /* 0x000000001014794e */ /* 0x000fee0000000000 */
[----:B---34-:R-:W-:Y:S05]  /*6380*/  CALL.ABS.NOINC R2 ;  /* 0x0000000002007343 */ /* 0x018fea0003c00000 */
.L_x_104:
[----:B------:R-:W-:Y:S05]  /*6390*/  WARPSYNC.ALL ;  /* 0x0000000000007948 */ /* 0x000fea0003800000 */
[----:B------:R-:W-:Y:S01]  /*63a0*/  R2UR UR4, R39 ;  /* 0x00000000270472ca */ /* 0x000fe200000e0000 */
[----:B------:R-:W-:Y:S01]  /*63b0*/  BSSY.RECONVERGENT B0, `(.L_x_105) ;  /* 0x00000a0000007945 */ /* 0x000fe20003800200 */
[C---:B------:R-:W-:Y:S02]  /*63c0*/  SHF.L.U32 R2, R48.reuse, 0x10, RZ ;  /* 0x0000001030027819 */ /* 0x040fe400000006ff */
[C---:B-1----:R-:W-:Y:S02]  /*63d0*/  PRMT R3, R48.reuse, 0x8880, RZ ;  /* 0x0000888030037816 */ /* 0x042fe400000000ff */
[----:B------:R-:W-:Y:S02]  /*63e0*/  SHF.L.U32 R41, R48, 0x8, RZ ;  /* 0x0000000830297819 */ /* 0x000fe400000006ff */
[----:B------:R-:W-:Y:S02]  /*63f0*/  SHF.L.U32 R42, R49, 0x10, RZ ;  /* 0x00000010312a7819 */ /* 0x000fe400000006ff */
[----:B------:R-:W-:Y:S02]  /*6400*/  IADD3 R60, PT, PT, R69, UR44, RZ ;  /* 0x0000002c453c7c10 */ /* 0x000fe4000fffe0ff */
[----:B------:R-:W-:Y:S01]  /*6410*/  SHF.R.S32.HI R42, RZ, 0x18, R42 ;  /* 0x00000018ff2a7819 */ /* 0x000fe2000001142a */
[----:B------:R-:W-:Y:S01]  /*6420*/  LDTM.16dp32bit_t0_t15.x32 R4, tmem[UR4] ;  /* 0x00000004000479ee */ /* 0x000fe20008a80000 */
[----:B------:R-:W1:Y:S01]  /*6430*/  LDTM.16dp32bit_t16_t31.x32 R4, tmem[UR4+0x20] ;  /* 0x00002004000479ee */ /* 0x000e620008aa0000 */
[----:B------:R-:W-:Y:S02]  /*6440*/  SHF.L.U32 R55, R80, 0x4, RZ ;  /* 0x0000000450377819 */ /* 0x000fe400000006ff */
[----:B------:R-:W-:Y:S02]  /*6450*/  ISETP.NE.AND P0, PT, R87, RZ, PT ;  /* 0x000000ff5700720c */ /* 0x000fe40003f05270 */
[----:B------:R-:W-:Y:S02]  /*6460*/  IADD3 R89, PT, PT, R60, R55, RZ ;  /* 0x000000373c597210 */ /* 0x000fe40007ffe0ff */
[----:B------:R-:W-:Y:S01]  /*6470*/  ISETP.NE.AND P6, PT, R61, RZ, PT ;  /* 0x000000ff3d00720c */ /* 0x000fe20003fc5270 */
[C---:B-1----:R-:W-:Y:S01]  /*6480*/  IMAD R0, R38.reuse, R4, RZ ;  /* 0x0000000426007224 */ /* 0x042fe200078e02ff */
[----:B------:R-:W-:Y:S01]  /*6490*/  SHF.R.S32.HI R4, RZ, 0x18, R2 ;  /* 0x00000018ff047819 */ /* 0x000fe20000011402 */
[C---:B------:R-:W-:Y:S01]  /*64a0*/  IMAD R2, R38.reuse, R5, RZ ;  /* 0x0000000526027224 */ /* 0x040fe200078e02ff */
[----:B------:R-:W-:Y:S01]  /*64b0*/  SHF.R.S32.HI R5, RZ, 0x18, R41 ;  /* 0x00000018ff057819 */ /* 0x000fe20000011429 */
[----:B------:R-:W-:Y:S01]  /*64c0*/  IMAD R0, R3, R40, R0 ;  /* 0x0000002803007224 */ /* 0x000fe200078e0200 */
[----:B------:R-:W-:Y:S01]  /*64d0*/  PRMT R41, R49, 0x8880, RZ ;  /* 0x0000888031297816 */ /* 0x000fe200000000ff */
[----:B------:R-:W-:Y:S02]  /*64e0*/  IMAD R3, R38, R6, RZ ;  /* 0x0000000626037224 */ /* 0x000fe400078e02ff */
[-C--:B------:R-:W-:Y:S01]  /*64f0*/  IMAD R2, R4, R40.reuse, R2 ;  /* 0x0000002804027224 */ /* 0x080fe200078e0202 */
[----:B------:R-:W-:Y:S01]  /*6500*/  SHF.R.S32.HI R4, RZ, 0x18, R48 ;  /* 0x00000018ff047819 */ /* 0x000fe20000011430 */
[----:B------:R-:W-:Y:S02]  /*6510*/  IMAD R7, R38, R7, RZ ;  /* 0x0000000726077224 */ /* 0x000fe400078e02ff */
[-C--:B------:R-:W-:Y:S02]  /*6520*/  IMAD R3, R5, R40.reuse, R3 ;  /* 0x0000002805037224 */ /* 0x080fe400078e0203 */
[----:B------:R-:W-:Y:S02]  /*6530*/  IMAD R7, R4, R40, R7 ;  /* 0x0000002804077224 */ /* 0x000fe400078e0207 */
[C---:B------:R-:W-:Y:S02]  /*6540*/  IMAD R6, R38.reuse, R11, RZ ;  /* 0x0000000b26067224 */ /* 0x040fe400078e02ff */
[C---:B------:R-:W-:Y:S01]  /*6550*/  IMAD R11, R38.reuse, R16, RZ ;  /* 0x00000010260b7224 */ /* 0x040fe200078e02ff */
[----:B------:R-:W-:Y:S01]  /*6560*/  I2IP.S8.S32.SAT R56, R7, R3, RZ ;  /* 0x0000000307387239 */ /* 0x000fe200000014ff */
[C---:B------:R-:W-:Y:S02]  /*6570*/  IMAD R16, R38.reuse, R21, RZ ;  /* 0x0000001526107224 */ /* 0x040fe400078e02ff */
[----:B------:R-:W-:Y:S01]  /*6580*/  IMAD R21, R38, R26, RZ ;  /* 0x0000001a26157224 */ /* 0x000fe200078e02ff */
[----:B------:R-:W-:Y:S01]  /*6590*/  I2IP.S8.S32.SAT R56, R2, R0, R56 ;  /* 0x0000000002387239 */ /* 0x000fe20000001438 */
[C---:B------:R-:W-:Y:S01]  /*65a0*/  IMAD R26, R38.reuse, R31, RZ ;  /* 0x0000001f261a7224 */ /* 0x040fe200078e02ff */
[----:B------:R-:W-:Y:S01]  /*65b0*/  SHF.R.S32.HI R2, RZ, 0x18, R49 ;  /* 0x00000018ff027819 */ /* 0x000fe20000011431 */
[C---:B------:R-:W-:Y:S02]  /*65c0*/  IMAD R3, R38.reuse, R8, RZ ;  /* 0x0000000826037224 */ /* 0x040fe400078e02ff */
[----:B------:R-:W-:Y:S02]  /*65d0*/  IMAD.SHL.U32 R31, R49, 0x100, RZ ;  /* 0x00000100311f7824 */ /* 0x000fe400078e00ff */
[C---:B------:R-:W-:Y:S02]  /*65e0*/  IMAD R8, R38.reuse, R13, RZ ;  /* 0x0000000d26087224 */ /* 0x040fe400078e02ff */
[C---:B------:R-:W-:Y:S01]  /*65f0*/  IMAD R13, R38.reuse, R18, RZ ;  /* 0x00000012260d7224 */ /* 0x040fe200078e02ff */
[----:B------:R-:W-:Y:S01]  /*6600*/  SHF.R.S32.HI R0, RZ, 0x18, R31 ;  /* 0x00000018ff007819 */ /* 0x000fe2000001141f */
[----:B------:R-:W-:Y:S01]  /*6610*/  IMAD R18, R38, R23, RZ ;  /* 0x0000001726127224 */ /* 0x000fe200078e02ff */
[----:B------:R-:W-:Y:S01]  /*6620*/  SHF.L.U32 R31, R50, 0x10, RZ ;  /* 0x00000010321f7819 */ /* 0x000fe200000006ff */
[C---:B------:R-:W-:Y:S02]  /*6630*/  IMAD R4, R38.reuse, R9, RZ ;  /* 0x0000000926047224 */ /* 0x040fe400078e02ff */
[C---:B------:R-:W-:Y:S01]  /*6640*/  IMAD R23, R38.reuse, R28, RZ ;  /* 0x0000001c26177224 */ /* 0x040fe200078e02ff */
[----:B------:R-:W-:Y:S01]  /*6650*/  SHF.R.S32.HI R31, RZ, 0x18, R31 ;  /* 0x00000018ff1f7819 */ /* 0x000fe2000001141f */
[C---:B------:R-:W-:Y:S02]  /*6660*/  IMAD R7, R38.reuse, R12, RZ ;  /* 0x0000000c26077224 */ /* 0x040fe400078e02ff */
[----:B------:R-:W-:Y:S01]  /*6670*/  IMAD R28, R38, R33, RZ ;  /* 0x00000021261c7224 */ /* 0x000fe200078e02ff */
[----:B------:R-:W-:Y:S01]  /*6680*/  PRMT R33, R50, 0x8880, RZ ;  /* 0x0000888032217816 */ /* 0x000fe200000000ff */
[----:B------:R-:W-:Y:S02]  /*6690*/  IMAD R3, R41, R40, R3 ;  /* 0x0000002829037224 */ /* 0x000fe400078e0203 */
[C---:B------:R-:W-:Y:S02]  /*66a0*/  IMAD R12, R38.reuse, R17, RZ ;  /* 0x00000011260c7224 */ /* 0x040fe400078e02ff */
[C---:B------:R-:W-:Y:S02]  /*66b0*/  IMAD R5, R38.reuse, R10, RZ ;  /* 0x0000000a26057224 */ /* 0x040fe400078e02ff */
[----:B------:R-:W-:Y:S02]  /*66c0*/  IMAD R17, R38, R22, RZ ;  /* 0x0000001626117224 */ /* 0x000fe400078e02ff */
[----:B------:R-:W-:Y:S02]  /*66d0*/  IMAD R4, R42, R40, R4 ;  /* 0x000000282a047224 */ /* 0x000fe400078e0204 */
[C---:B------:R-:W-:Y:S02]  /*66e0*/  IMAD R22, R38.reuse, R27, RZ ;  /* 0x0000001b26167224 */ /* 0x040fe400078e02ff */
[----:B------:R-:W-:Y:S01]  /*66f0*/  IMAD R27, R38, R32, RZ ;  /* 0x00000020261b7224 */ /* 0x000fe200078e02ff */
[----:B------:R-:W-:Y:S01]  /*6700*/  SHF.L.U32 R32, R50, 0x8, RZ ;  /* 0x0000000832207819 */ /* 0x000fe200000006ff */
[-C--:B------:R-:W-:Y:S02]  /*6710*/  IMAD R5, R0, R40.reuse, R5 ;  /* 0x0000002800057224 */ /* 0x080fe400078e0205 */
[----:B------:R-:W-:Y:S01]  /*6720*/  IMAD.MOV.U32 R0, RZ, RZ, R33 ;  /* 0x000000ffff007224 */ /* 0x000fe200078e0021 */
[----:B------:R-:W-:Y:S01]  /*6730*/  SHF.R.S32.HI R32, RZ, 0x18, R32 ;  /* 0x00000018ff207819 */ /* 0x000fe20000011420 */
[-C--:B------:R-:W-:Y:S01]  /*6740*/  IMAD R6, R2, R40.reuse, R6 ;  /* 0x0000002802067224 */ /* 0x080fe200078e0206 */
[----:B------:R-:W-:Y:S01]  /*6750*/  SHF.R.S32.HI R2, RZ, 0x18, R50 ;  /* 0x00000018ff027819 */ /* 0x000fe20000011432 */
[----:B------:R-:W-:Y:S01]  /*6760*/  IMAD R7, R0, R40, R7 ;  /* 0x0000002800077224 */ /* 0x000fe200078e0207 */
[----:B------:R-:W-:Y:S01]  /*6770*/  PRMT R0, R51, 0x8880, RZ ;  /* 0x0000888033007816 */ /* 0x000fe200000000ff */
[----:B------:R-:W-:Y:S01]  /*6780*/  IMAD R9, R38, R14, RZ ;  /* 0x0000000e26097224 */ /* 0x000fe200078e02ff */
[----:B------:R-:W-:Y:S01]  /*6790*/  I2IP.S8.S32.SAT R6, R6, R5, RZ ;  /* 0x0000000506067239 */ /* 0x000fe200000014ff */
[-C--:B------:R-:W-:Y:S01]  /*67a0*/  IMAD R8, R31, R40.reuse, R8 ;  /* 0x000000281f087224 */ /* 0x080fe200078e0208 */
[C---:B------:R-:W-:Y:S01]  /*67b0*/  SHF.L.U32 R31, R51.reuse, 0x8, RZ ;  /* 0x00000008331f7819 */ /* 0x040fe200000006ff */
[----:B------:R-:W-:Y:S01]  /*67c0*/  IMAD R10, R38, R15, RZ ;  /* 0x0000000f260a7224 */ /* 0x000fe200078e02ff */
[----:B------:R-:W-:Y:S01]  /*67d0*/  I2IP.S8.S32.SAT R57, R4, R3, R6 ;  /* 0x0000000304397239 */ /* 0x000fe20000001406 */
[-C--:B------:R-:W-:Y:S01]  /*67e0*/  IMAD R9, R32, R40.reuse, R9 ;  /* 0x0000002820097224 */ /* 0x080fe200078e0209 */
[----:B------:R-:W-:Y:S01]  /*67f0*/  SHF.R.S32.HI R5, RZ, 0x18, R31 ;  /* 0x00000018ff057819 */ /* 0x000fe2000001141f */
[-C--:B------:R-:W-:Y:S01]  /*6800*/  IMAD R10, R2, R40.reuse, R10 ;  /* 0x00000028020a7224 */ /* 0x080fe200078e020a */
[----:B------:R-:W-:Y:S01]  /*6810*/  SHF.L.U32 R2, R51, 0x10, RZ ;  /* 0x0000001033027819 */ /* 0x000fe200000006ff */
[----:B------:R-:W-:Y:S01]  /*6820*/  IMAD R11, R0, R40, R11 ;  /* 0x00000028000b7224 */ /* 0x000fe200078e020b */
[----:B------:R-:W-:Y:S01]  /*6830*/  SHF.R.S32.HI R0, RZ, 0x18, R51 ;  /* 0x00000018ff007819 */ /* 0x000fe20000011433 */
[C---:B------:R-:W-:Y:S01]  /*6840*/  IMAD R15, R38.reuse, R20, RZ ;  /* 0x00000014260f7224 */ /* 0x040fe200078e02ff */
[----:B------:R-:W-:Y:S01]  /*6850*/  SHF.R.S32.HI R2, RZ, 0x18, R2 ;  /* 0x00000018ff027819 */ /* 0x000fe20000011402 */
[C---:B------:R-:W-:Y:S01]  /*6860*/  IMAD R14, R38.reuse, R19, RZ ;  /* 0x00000013260e7224 */ /* 0x040fe200078e02ff */
[C---:B----4-:R-:W-:Y:S01]  /*6870*/  SHF.L.U32 R4, R45.reuse, 0x10, RZ ;  /* 0x000000102d047819 */ /* 0x050fe200000006ff */
[----:B------:R-:W-:Y:S01]  /*6880*/  IMAD R19, R38, R24, RZ ;  /* 0x0000001826137224 */ /* 0x000fe200078e02ff */
[----:B------:R-:W-:Y:S01]  /*6890*/  PRMT R3, R45, 0x8880, RZ ;  /* 0x000088802d037816 */ /* 0x000fe200000000ff */
[-C--:B------:R-:W-:Y:S01]  /*68a0*/  IMAD R12, R2, R40.reuse, R12 ;  /* 0x00000028020c7224 */ /* 0x080fe200078e020c */
[----:B------:R-:W-:Y:S01]  /*68b0*/  PRMT R2, R44, 0x8880, RZ ;  /* 0x000088802c027816 */ /* 0x000fe200000000ff */
[-C--:B------:R-:W-:Y:S01]  /*68c0*/  IMAD R13, R5, R40.reuse, R13 ;  /* 0x00000028050d7224 */ /* 0x080fe200078e020d */
[----:B------:R-:W-:Y:S01]  /*68d0*/  SHF.R.S32.HI R4, RZ, 0x18, R4 ;  /* 0x00000018ff047819 */ /* 0x000fe20000011404 */
[----:B------:R-:W-:Y:S01]  /*68e0*/  IMAD R14, R0, R40, R14 ;  /* 0x00000028000e7224 */ /* 0x000fe200078e020e */
[----:B------:R-:W-:Y:S01]  /*68f0*/  MOV R0, R2 ;  /* 0x0000000200007202 */ /* 0x000fe20000000f00 */
[----:B------:R-:W-:Y:S01]  /*6900*/  IMAD.U32 R5, R44, 0x10000, RZ ;  /* 0x000100002c057824 */ /* 0x000fe200078e00ff */
[----:B------:R-:W-:Y:S01]  /*6910*/  I2IP.S8.S32.SAT R9, R10, R9, RZ ;  /* 0x000000090a097239 */ /* 0x000fe200000014ff */
[----:B------:R-:W-:Y:S01]  /*6920*/  IMAD R20, R38, R25, RZ ;  /* 0x0000001926147224 */ /* 0x000fe200078e02ff */
[----:B------:R-:W-:Y:S01]  /*6930*/  I2IP.S8.S32.SAT R13, R14, R13, RZ ;  /* 0x0000000d0e0d7239 */ /* 0x000fe200000014ff */
[----:B------:R-:W-:Y:S01]  /*6940*/  IMAD R15, R0, R40, R15 ;  /* 0x00000028000f7224 */ /* 0x000fe200078e020f */
[----:B------:R-:W-:Y:S01]  /*6950*/  SHF.R.S32.HI R2, RZ, 0x18, R5 ;  /* 0x00000018ff027819 */ /* 0x000fe20000011405 */
[----:B------:R-:W-:Y:S01]  /*6960*/  IMAD R24, R38, R29, RZ ;  /* 0x0000001d26187224 */ /* 0x000fe200078e02ff */
[----:B------:R-:W-:Y:S01]  /*6970*/  SHF.L.U32 R0, R44, 0x8, RZ ;  /* 0x000000082c007819 */ /* 0x000fe200000006ff */
[----:B------:R-:W-:Y:S01]  /*6980*/  IMAD R25, R38, R30, RZ ;  /* 0x0000001e26197224 */ /* 0x000fe200078e02ff */
[----:B------:R-:W-:Y:S01]  /*6990*/  I2IP.S8.S32.SAT R58, R8, R7, R9 ;  /* 0x00000007083a7239 */ /* 0x000fe20000001409 */
[----:B------:R-:W-:Y:S01]  /*69a0*/  IMAD R16, R2, R40, R16 ;  /* 0x0000002802107224 */ /* 0x000fe200078e0210 */
[----:B------:R-:W-:Y:S01]  /*69b0*/  SHF.R.S32.HI R0, RZ, 0x18, R0 ;  /* 0x00000018ff007819 */ /* 0x000fe20000011400 */
[----:B------:R-:W-:Y:S01]  /*69c0*/  IMAD R29, R38, R34, RZ ;  /* 0x00000022261d7224 */ /* 0x000fe200078e02ff */
[----:B------:R-:W-:Y:S01]  /*69d0*/  SHF.R.S32.HI R2, RZ, 0x18, R44 ;  /* 0x00000018ff027819 */ /* 0x000fe2000001142c */
[----:B------:R-:W-:Y:S01]  /*69e0*/  IMAD.SHL.U32 R5, R45, 0x100, RZ ;  /* 0x000001002d057824 */ /* 0x000fe200078e00ff */
[----:B------:R-:W-:Y:S01]  /*69f0*/  I2IP.S8.S32.SAT R59, R12, R11, R13 ;  /* 0x0000000b0c3b7239 */ /* 0x000fe2000000140d */
[-C--:B------:R-:W-:Y:S02]  /*6a00*/  IMAD R17, R0, R40.reuse, R17 ;  /* 0x0000002800117224 */ /* 0x080fe400078e0211 */
[-C--:B------:R-:W-:Y:S01]  /*6a10*/  IMAD R18, R2, R40.reuse, R18 ;  /* 0x0000002802127224 */ /* 0x080fe200078e0212 */
[----:B------:R-:W-:Y:S01]  /*6a20*/  SHF.R.S32.HI R0, RZ, 0x18, R5 ;  /* 0x00000018ff007819 */ /* 0x000fe20000011405 */
[-C--:B------:R-:W-:Y:S01]  /*6a30*/  IMAD R19, R3, R40.reuse, R19 ;  /* 0x0000002803137224 */ /* 0x080fe200078e0213 */
[----:B------:R-:W-:Y:S01]  /*6a40*/  SHF.R.S32.HI R2, RZ, 0x18, R45 ;  /* 0x00000018ff027819 */ /* 0x000fe2000001142d */
[-C--:B------:R-:W-:Y:S01]  /*6a50*/  IMAD R20, R4, R40.reuse, R20 ;  /* 0x0000002804147224 */ /* 0x080fe200078e0214 */
[----:B------:R-:W-:Y:S01]  /*6a60*/  SHF.L.U32 R4, R46, 0x10, RZ ;  /* 0x000000102e047819 */ /* 0x000fe200000006ff */
[-C--:B------:R-:W-:Y:S01]  /*6a70*/  IMAD R21, R0, R40.reuse, R21 ;  /* 0x0000002800157224 */ /* 0x080fe200078e0215 */
[C---:B------:R-:W-:Y:S01]  /*6a80*/  PRMT R0, R46.reuse, 0x8880, RZ ;  /* 0x000088802e007816 */ /* 0x040fe200000000ff */
[----:B------:R1:W-:Y:S01]  /*6a90*/  STS.128 [R69+UR44+0x4200], R56 ;  /* 0x0042003845007988 */ /* 0x0003e20008000c2c */
[----:B------:R-:W-:Y:S01]  /*6aa0*/  SHF.L.U32 R3, R46, 0x8, RZ ;  /* 0x000000082e037819 */ /* 0x000fe200000006ff */
[-C--:B------:R-:W-:Y:S01]  /*6ab0*/  IMAD R22, R2, R40.reuse, R22 ;  /* 0x0000002802167224 */ /* 0x080fe200078e0216 */
[----:B------:R-:W-:Y:S01]  /*6ac0*/  SHF.R.S32.HI R2, RZ, 0x18, R4 ;  /* 0x00000018ff027819 */ /* 0x000fe20000011404 */
[-C--:B------:R-:W-:Y:S01]  /*6ad0*/  IMAD R23, R0, R40.reuse, R23 ;  /* 0x0000002800177224 */ /* 0x080fe200078e0217 */
[----:B------:R-:W-:Y:S01]  /*6ae0*/  SHF.R.S32.HI R3, RZ, 0x18, R3 ;  /* 0x00000018ff037819 */ /* 0x000fe20000011403 */
[----:B------:R-:W-:Y:S01]  /*6af0*/  IMAD R30, R38, R35, RZ ;  /* 0x00000023261e7224 */ /* 0x000fe200078e02ff */
[----:B------:R-:W-:Y:S01]  /*6b00*/  SHF.R.S32.HI R0, RZ, 0x18, R46 ;  /* 0x00000018ff007819 */ /* 0x000fe2000001142e */
[-C--:B------:R-:W-:Y:S01]  /*6b10*/  IMAD R24, R2, R40.reuse, R24 ;  /* 0x0000002802187224 */ /* 0x080fe200078e0218 */
[----:B------:R-:W-:Y:S01]  /*6b20*/  PRMT R2, R47, 0x8880, RZ ;  /* 0x000088802f027816 */ /* 0x000fe200000000ff */
[-C--:B------:R-:W-:Y:S01]  /*6b30*/  IMAD R25, R3, R40.reuse, R25 ;  /* 0x0000002803197224 */ /* 0x080fe200078e0219 */
[C---:B------:R-:W-:Y:S01]  /*6b40*/  SHF.L.U32 R3, R47.reuse, 0x10, RZ ;  /* 0x000000102f037819 */ /* 0x040fe200000006ff */
[----:B------:R-:W-:Y:S01]  /*6b50*/  IMAD.SHL.U32 R4, R47, 0x100, RZ ;  /* 0x000001002f047824 */ /* 0x000fe200078e00ff */
[----:B------:R-:W-:Y:S01]  /*6b60*/  SHF.R.S32.HI R5, RZ, 0x18, R47 ;  /* 0x00000018ff057819 */ /* 0x000fe2000001142f */
[-C--:B------:R-:W-:Y:S01]  /*6b70*/  IMAD R26, R0, R40.reuse, R26 ;  /* 0x00000028001a7224 */ /* 0x080fe200078e021a */
[----:B------:R-:W-:Y:S01]  /*6b80*/  SHF.R.S32.HI R3, RZ, 0x18, R3 ;  /* 0x00000018ff037819 */ /* 0x000fe20000011403 */
[-C--:B------:R-:W-:Y:S01]  /*6b90*/  IMAD R27, R2, R40.reuse, R27 ;  /* 0x00000028021b7224 */ /* 0x080fe200078e021b */
[----:B------:R-:W-:Y:S02]  /*6ba0*/  SHF.R.S32.HI R4, RZ, 0x18, R4 ;  /* 0x00000018ff047819 */ /* 0x000fe40000011404 */
[----:B------:R-:W-:Y:S01]  /*6bb0*/  I2IP.S8.S32.SAT R17, R18, R17, RZ ;  /* 0x0000001112117239 */ /* 0x000fe200000014ff */
[-C--:B------:R-:W-:Y:S01]  /*6bc0*/  IMAD R28, R3, R40.reuse, R28 ;  /* 0x00000028031c7224 */ /* 0x080fe200078e021c */
[----:B------:R-:W-:Y:S01]  /*6bd0*/  I2IP.S8.S32.SAT R21, R22, R21, RZ ;  /* 0x0000001516157239 */ /* 0x000fe200000014ff */
[-C--:B------:R-:W-:Y:S01]  /*6be0*/  IMAD R29, R4, R40.reuse, R29 ;  /* 0x00000028041d7224 */ /* 0x080fe200078e021d */
[----:B------:R-:W-:Y:S01]  /*6bf0*/  I2IP.S8.S32.SAT R16, R16, R15, R17 ;  /* 0x0000000f10107239 */ /* 0x000fe20000001411 */
[----:B------:R-:W-:Y:S01]  /*6c00*/  IMAD R30, R5, R40, R30 ;  /* 0x00000028051e7224 */ /* 0x000fe200078e021e */
[----:B------:R-:W-:Y:S02]  /*6c10*/  I2IP.S8.S32.SAT R17, R20, R19, R21 ;  /* 0x0000001314117239 */ /* 0x000fe40000001415 */
[----:B------:R-:W-:Y:S02]  /*6c20*/  I2IP.S8.S32.SAT R18, R26, R25, RZ ;  /* 0x000000191a127239 */ /* 0x000fe400000014ff */
[----:B------:R-:W-:Y:S02]  /*6c30*/  I2IP.S8.S32.SAT R19, R30, R29, RZ ;  /* 0x0000001d1e137239 */ /* 0x000fe400000014ff */
[----:B------:R-:W-:Y:S02]  /*6c40*/  I2IP.S8.S32.SAT R18, R24, R23, R18 ;  /* 0x0000001718127239 */ /* 0x000fe40000001412 */
[----:B------:R-:W-:Y:S02]  /*6c50*/  I2IP.S8.S32.SAT R19, R28, R27, R19 ;  /* 0x0000001b1c137239 */ /* 0x000fe40000001413 */
[----:B------:R-:W-:Y:S02]  /*6c60*/  LEA R0, R82, UR44, 0x3 ;  /* 0x0000002c52007c11 */ /* 0x000fe4000f8e18ff */
[----:B------:R-:W-:Y:S01]  /*6c70*/  @P6 SHF.L.U32 R2, R81, 0x1f, RZ ;  /* 0x0000001f51026819 */ /* 0x000fe200000006ff */
[----:B------:R1:W-:Y:S01]  /*6c80*/  STS.128 [R89+0x4210], R16 ;  /* 0x0042101059007388 */ /* 0x0003e20000000c00 */
[----:B------:R-:W-:Y:S01]  /*6c90*/  @!PT LDS RZ, [RZ] ;  /* 0x00000000fffff984 */ /* 0x000fe20000000800 */
[----:B------:R-:W-:Y:S01]  /*6ca0*/  @!PT LDS RZ, [RZ] ;  /* 0x00000000fffff984 */ /* 0x000fe20000000800 */
[----:B------:R-:W-:Y:S01]  /*6cb0*/  @!PT LDS RZ, [RZ] ;  /* 0x00000000fffff984 */ /* 0x000fe20000000800 */
[----:B------:R-:W-:Y:S01]  /*6cc0*/  @!PT LDS RZ, [RZ] ;  /* 0x00000000fffff984 */ /* 0x000fe20000000800 */
[----:B------:R2:W-:Y:S07]  /*6cd0*/  MEMBAR.ALL.CTA ;  /* 0x0000000000007992 */ /* 0x0005ee0000008000 */
[----:B--2---:R-:W2:Y:S02]  /*6ce0*/  FENCE.VIEW.ASYNC.S ;  /* 0x00000000000073c6 */ /* 0x004ea40000000000 */
[----:B--2---:R-:W-:Y:S06]  /*6cf0*/  BAR.SYNC.DEFER_BLOCKING 0x1, 0x80 ;  /* 0x0042000000007b1d */ /* 0x004fec0000010000 */
[----:B------:R-:W-:Y:S05]  /*6d00*/  @P0 BRA `(.L_x_106) ;  /* 0x0000000000280947 */ /* 0x000fea0003800000 */
[----:B------:R-:W-:Y:S01]  /*6d10*/  UIADD3 UR4, UPT, UPT, UR44, 0x4200, URZ ;  /* 0x000042002c047890 */ /* 0x000fe2000fffe0ff */
[----:B------:R-:W-:Y:S05]  /*6d20*/  UMOV UR51, UR36 ;  /* 0x0000002400337c82 */ /* 0x000fea0008000000 */
[----:B------:R-:W-:Y:S01]  /*6d30*/  MOV R86, UR4 ;  /* 0x0000000400567c02 */ /* 0x000fe20008000f00 */
[----:B------:R-:W-:Y:S03]  /*6d40*/  UIADD3 UR4, UP0, UPT, UR62, 0x680, URZ ;  /* 0x000006803e047890 */ /* 0x000fe6000ff1e0ff */
[----:B------:R-:W-:Y:S01]  /*6d50*/  R2UR UR48, R86 ;  /* 0x00000000563072ca */ /* 0x000fe200000e0000 */
[----:B------:R-:W-:Y:S11]  /*6d60*/  UIADD3.X UR5, UPT, UPT, URZ, UR63, URZ, UP0, !UPT ;  /* 0x0000003fff057290 */ /* 0x000ff600087fe4ff */
[----:B------:R-:W-:Y:S01]  /*6d70*/  @!UPT UIADD3 URZ, UPT, UPT, URZ, URZ, URZ ;  /* 0x000000fffffff290 */ /* 0x000fe2000fffe0ff */
[----:B------:R2:W-:Y:S01]  /*6d80*/  UTMASTG.3D [UR48], [UR4] ;  /* 0x00000030040073b5 */ /* 0x0005e20008010000 */
[----:B------:R0:W-:Y:S01]  /*6d90*/  UTMACMDFLUSH ;  /* 0x00000000000079b7 */ /* 0x0001e20000000000 */
[----:B--2---:R-:W-:Y:S04]  /*6da0*/  DEPBAR.LE SB0, 0x1 ;  /* 0x000080400000791a */ /* 0x004fe80000000000 */
.L_x_106:
[----:B------:R-:W-:Y:S05]  /*6db0*/  BSYNC.RECONVERGENT B0 ;  /* 0x0000000000007941 */ /* 0x000fea0003800200 */
.L_x_105:
[----:B------:R-:W-:Y:S06]  /*6dc0*/  BAR.SYNC.DEFER_BLOCKING 0x1, 0x80 ;  /* 0x0042000000007b1d */ /* 0x000fec0000010000 */
[----:B------:R-:W2:Y:S01]  /*6dd0*/  @P6 SYNCS.PHASECHK.TRANS64.TRYWAIT P0, [R0+URZ+0x40], R2 ;  /* 0x00004002000065a7 */ /* 0x000ea200080011ff */
[----:B------:R-:W-:Y:S01]  /*6de0*/  BSSY B1, `(.L_x_107) ;  /* 0x000001f000017945 */ /* 0x000fe20003800000 */
[----:B--2---:R-:W-:Y:S03]  /*6df0*/  @P6 SEL R53, RZ, 0x1, !P0 ;  /* 0x00000001ff356807 */ /* 0x004fe60004000000 */
[----:B------:R-:W-:Y:S05]  /*6e00*/  @!P6 BRA `(.L_x_108) ;  /* 0x000000000070e947 */ /* 0x000fea0003800000 */
[----:B------:R-:W-:Y:S01]  /*6e10*/  ISETP.NE.AND P1, PT, R54, RZ, PT ;  /* 0x000000ff3600720c */ /* 0x000fe20003f25270 */
[----:B------:R-:W-:Y:S01]  /*6e20*/  BSSY B0, `(.L_x_109) ;  /* 0x0000008000007945 */ /* 0x000fe20003800000 */
[----:B------:R-:W-:Y:S11]  /*6e30*/  ISETP.NE.AND P0, PT, R53, RZ, PT ;  /* 0x000000ff3500720c */ /* 0x000ff60003f05270 */
[----:B------:R-:W-:Y:S04]  /*6e40*/  @P1 IMAD R4, R82, 0x1000, R60 ;  /* 0x0000100052041824 */ /* 0x000fe800078e023c */
[----:B------:R-:W-:Y:S01]  /*6e50*/  @P1 IMAD.IADD R3, R55, 0x1, R4 ;  /* 0x0000000137031824 */ /* 0x000fe200078e0204 */
[----:B------:R-:W-:Y:S06]  /*6e60*/  @P0 BRA `(.L_x_110) ;  /* 0x00000000000c0947 */ /* 0x000fec0003800000 */
[----:B------:R-:W-:Y:S04]  /*6e70*/  SHF.L.U32 R2, R81, 0x1f, RZ ;  /* 0x0000001f51027819 */ /* 0x000fe800000006ff */
[----:B------:R-:W2:Y:S02]  /*6e80*/  SYNCS.PHASECHK.TRANS64.TRYWAIT P0, [R0+URZ+0x40], R2 ;  /* 0x00004002000075a7 */ /* 0x000ea400080011ff */
[----:B--2---:R-:W-:Y:S05]  /*6e90*/  @!P0 BRA `(.L_x_111) ;  /* 0x0000003000e08947 */ /* 0x004fea0003800000 */
.L_x_110:
[----:B------:R-:W-:Y:S05]  /*6ea0*/  BSYNC B0 ;  /* 0x0000000000007941 */ /* 0x000fea0003800000 */
.L_x_109:
[----:B------:R-:W-:Y:S01]  /*6eb0*/  ISETP.NE.AND P0, PT, R54, RZ, PT ;  /* 0x000000ff3600720c */ /* 0x000fe20003f05270 */
[----:B--2---:R-:W-:Y:S02]  /*6ec0*/  VIADD R2, R0, 0x60 ;  /* 0x0000006000027836 */ /* 0x004fe40000000000 */
[----:B------:R-:W-:Y:S02]  /*6ed0*/  IMAD.U32 R0, RZ, RZ, UR45 ;  /* 0x0000002dff007e24 */ /* 0x000fe4000f8e00ff */
[----:B------:R-:W-:Y:S03]  /*6ee0*/  VIADD R82, R82, 0x1 ;  /* 0x0000000152527836 */ /* 0x000fe60000000000 */
[----:B------:R-:W-:Y:S05]  /*6ef0*/  PRMT R0, R0, 0x654, R2 ;  /* 0x0000065400007816 */ /* 0x000fea0000000002 */
[----:B------:R2:W3:Y:S04]  /*6f00*/  @P0 LDS.128 R48, [R4+0x200] ;  /* 0x0002000004300984 */ /* 0x0004e80000000c00 */
        /* <DEDUP_REMOVED lines=11> */
[----:B--23--:R-:W-:Y:S02]  /*6fc0*/  LOP3.LUT R81, R81, R0, RZ, 0x3c, !PT ;  /* 0x0000000051517212 */ /* 0x00cfe400078e3cff */
.L_x_108:
[----:B------:R-:W-:Y:S05]  /*6fd0*/  BSYNC B1 ;  /* 0x0000000000017941 */ /* 0x000fea0003800000 */
.L_x_107:
[----:B------:R-:W-:Y:S05]  /*6fe0*/  VIADD R0, R39, 0x40 ;  /* 0x0000004027007836 */ /* 0x000fea0000000000 */
[----:B------:R-:W-:Y:S04]  /*6ff0*/  SHF.R.U32.HI R0, RZ, 0x15, R0 ;  /* 0x00000015ff007819 */ /* 0x000fe80000011600 */
[----:B------:R-:W-:Y:S11]  /*7000*/  LOP3.LUT P0, RZ, R0, 0x3, R75, 0x48, !PT ;  /* 0x0000000300ff7812 */ /* 0x000ff6000780484b */
[----:B------:R-:W-:Y:S02]  /*7010*/  @!UPT UIADD3 URZ, UPT, UPT, URZ, URZ, URZ ;  /* 0x000000fffffff290 */ /* 0x000fe4000fffe0ff */
[----:B------:R-:W-:Y:S05]  /*7020*/  @!P0 BRA `(.L_x_112) ;  /* 0x0000000000408947 */ /* 0x000fea0003800000 */
[----:B------:R-:W2:Y:S01]  /*7030*/  LDCU.64 UR8, c[0x4][0x78] ;  /* 0x01000f00ff0877ac */ /* 0x000ea20008000a00 */
[----:B------:R-:W-:Y:S01]  /*7040*/  MOV R3, 0x0 ;  /* 0x0000000000037802 */ /* 0x000fe20000000f00 */
[----:B------:R-:W-:Y:S02]  /*7050*/  HFMA2 R12, -RZ, RZ, 0, 5.9604644775390625e-08 ;  /* 0x00000001ff0c7431 */ /* 0x000fe400000001ff */
[----:B------:R-:W-:Y:S02]  /*7060*/  IMAD.MOV.U32 R8, RZ, RZ, 0x192 ;  /* 0x00000192ff087424 */ /* 0x000fe400078e00ff */
[----:B------:R-:W-:Y:S01]  /*7070*/  IMAD.MOV.U32 R13, RZ, RZ, RZ ;  /* 0x000000ffff0d7224 */ /* 0x000fe200078e00ff */
[----:B------:R-:W3:Y:S01]  /*7080*/  LDCU.64 UR6, c[0x4][0x80] ;  /* 0x01001000ff0677ac */ /* 0x000ee20008000a00 */
[----:B------:R-:W1:Y:S01]  /*7090*/  LDC.64 R2, c[0x4][R3] ;  /* 0x0100000003027b82 */ /* 0x000e620000000a00 */
[----:B------:R-:W5:Y:S01]  /*70a0*/  LDCU.64 UR4, c[0x4][0x18] ;  /* 0x01000300ff0477ac */ /* 0x000f620008000a00 */
[----:B--2---:R-:W-:Y:S01]  /*70b0*/  MOV R5, UR9 ;  /* 0x0000000900057c02 */ /* 0x004fe20008000f00 */
[----:B------:R-:W-:Y:S01]  /*70c0*/  IMAD.U32 R4, RZ, RZ, UR8 ;  /* 0x00000008ff047e24 */ /* 0x000fe2000f8e00ff */
[----:B---3--:R-:W-:Y:S01]  /*70d0*/  MOV R7, UR7 ;  /* 0x0000000700077c02 */ /* 0x008fe20008000f00 */
[----:B------:R-:W-:Y:S01]  /*70e0*/  IMAD.U32 R6, RZ, RZ, UR6 ;  /* 0x00000006ff067e24 */ /* 0x000fe2000f8e00ff */
[----:B-----5:R-:W-:Y:S01]  /*70f0*/  MOV R11, UR5 ;  /* 0x00000005000b7c02 */ /* 0x020fe20008000f00 */
[----:B------:R-:W-:Y:S02]  /*7100*/  IMAD.U32 R10, RZ, RZ, UR4 ;  /* 0x00000004ff0a7e24 */ /* 0x000fe4000f8e00ff */
[----:B------:R-:W-:Y:S07]  /*7110*/  LEPC R20, `(.L_x_112) ;  /* 0x000000001014794e */ /* 0x000fee0000000000 */
[----:B-1--4-:R-:W-:Y:S05]  /*7120*/  CALL.ABS.NOINC R2 ;  /* 0x0000000002007343 */ /* 0x012fea0003c00000 */
.L_x_112:
[C---:B------:R-:W-:Y:S01]  /*7130*/  SHF.L.U32 R2, R48.reuse, 0x10, RZ ;  /* 0x0000001030027819 */ /* 0x040fe200000006ff */
[----:B------:R-:W-:Y:S05]  /*7140*/  WARPSYNC.ALL ;  /* 0x0000000000007948 */ /* 0x000fea0003800000 */
[----:B------:R-:W-:Y:S01]  /*7150*/  R2UR UR4, R39 ;  /* 0x00000000270472ca */ /* 0x000fe200000e0000 */
[----:B------:R-:W-:Y:S01]  /*7160*/  BSSY.RECONVERGENT B0, `(.L_x_113) ;  /* 0x0000099000007945 */ /* 0x000fe20003800200 */
[C---:B------:R-:W-:Y:S02]  /*7170*/  PRMT R3, R48.reuse, 0x8880, RZ ;  /* 0x0000888030037816 */ /* 0x040fe400000000ff */
[----:B------:R-:W-:Y:S02]  /*7180*/  SHF.L.U32 R41, R48, 0x8, RZ ;  /* 0x0000000830297819 */ /* 0x000fe400000006ff */
[C---:B------:R-:W-:Y:S02]  /*7190*/  SHF.L.U32 R42, R49.reuse, 0x10, RZ ;  /* 0x00000010312a7819 */ /* 0x040fe400000006ff */
[----:B------:R-:W-:Y:S02]  /*71a0*/  SHF.L.U32 R43, R49, 0x8, RZ ;  /* 0x00000008312b7819 */ /* 0x000fe400000006ff */
[----:B------:R-:W-:Y:S02]  /*71b0*/  SHF.R.S32.HI R42, RZ, 0x18, R42 ;  /* 0x00000018ff2a7819 */ /* 0x000fe4000001142a */
[----:B------:R-:W-:Y:S01]  /*71c0*/  SHF.R.S32.HI R43, RZ, 0x18, R43 ;  /* 0x00000018ff2b7819 */ /* 0x000fe2000001142b */
[----:B-1----:R-:W-:Y:S01]  /*71d0*/  LDTM.16dp32bit_t0_t15.x32 R4, tmem[UR4+0x40] ;  /* 0x00004004000479ee */ /* 0x002fe20008a80000 */
[----:B------:R-:W1:Y:S01]  /*71e0*/  LDTM.16dp32bit_t16_t31.x32 R4, tmem[UR4+0x60] ;  /* 0x00006004000479ee */ /* 0x000e620008aa0000 */
[----:B------:R-:W-:Y:S02]  /*71f0*/  ISETP.NE.AND P0, PT, R87, RZ, PT ;  /* 0x000000ff5700720c */ /* 0x000fe40003f05270 */
        /* <DEDUP_REMOVED lines=16> */
[----:B------:R-:W-:Y:S01]  /*7300*/  IMAD R5, R38, R9, RZ ;  /* 0x0000000926057224 */ /* 0x000fe200078e02ff */
[----:B------:R-:W-:Y:S01]  /*7310*/  PRMT R7, R50, 0x8880, RZ ;  /* 0x0000888032077816 */ /* 0x000fe200000000ff */
[----:B------:R-:W-:Y:S01]  /*7320*/  IMAD R12, R38, R16, RZ ;  /* 0x00000010260c7224 */ /* 0x000fe200078e02ff */
[----:B------:R-:W-:Y:S01]  /*7330*/  I2IP.S8.S32.SAT R56, R2, R0, R56 ;  /* 0x0000000002387239 */ /* 0x000fe20000001438 */
[C---:B------:R-:W-:Y:S01]  /*7340*/  IMAD R9, R38.reuse, R13, RZ ;  /* 0x0000000d26097224 */ /* 0x040fe200078e02ff */
[----:B------:R-:W-:Y:S01]  /*7350*/  SHF.R.S32.HI R3, RZ, 0x18, R49 ;  /* 0x00000018ff037819 */ /* 0x000fe20000011431 */
[----:B------:R-:W-:Y:S01]  /*7360*/  IMAD R16, R38, R20, RZ ;  /* 0x0000001426107224 */ /* 0x000fe200078e02ff */
[----:B----4-:R-:W-:Y:S01]  /*7370*/  SHF.L.U32 R0, R44, 0x10, RZ ;  /* 0x000000102c007819 */ /* 0x010fe200000006ff */
[----:B------:R-:W-:Y:S01]  /*7380*/  IMAD R13, R38, R17, RZ ;  /* 0x00000011260d7224 */ /* 0x000fe200078e02ff */
[----:B------:R-:W-:Y:S01]  /*7390*/  SHF.L.U32 R2, R44, 0x8, RZ ;  /* 0x000000082c027819 */ /* 0x000fe200000006ff */
[C---:B------:R-:W-:Y:S01]  /*73a0*/  IMAD R20, R38.reuse, R24, RZ ;  /* 0x0000001826147224 */ /* 0x040fe200078e02ff */
[----:B------:R-:W-:Y:S01]  /*73b0*/  SHF.R.S32.HI R0, RZ, 0x18, R0 ;  /* 0x00000018ff007819 */ /* 0x000fe20000011400 */
[C---:B------:R-:W-:Y:S01]  /*73c0*/  IMAD R17, R38.reuse, R21, RZ ;  /* 0x0000001526117224 */ /* 0x040fe200078e02ff */
[----:B------:R-:W-:Y:S01]  /*73d0*/  SHF.R.S32.HI R2, RZ, 0x18, R2 ;  /* 0x00000018ff027819 */ /* 0x000fe20000011402 */
[C---:B------:R-:W-:Y:S02]  /*73e0*/  IMAD R24, R38.reuse, R28, RZ ;  /* 0x0000001c26187224 */ /* 0x040fe400078e02ff */
[C---:B------:R-:W-:Y:S02]  /*73f0*/  IMAD R6, R38.reuse, R10, RZ ;  /* 0x0000000a26067224 */ /* 0x040fe400078e02ff */
[C---:B------:R-:W-:Y:S02]  /*7400*/  IMAD R21, R38.reuse, R25, RZ ;  /* 0x0000001926157224 */ /* 0x040fe400078e02ff */
[----:B------:R-:W-:Y:S01]  /*7410*/  IMAD R28, R38, R32, RZ ;  /* 0x00000020261c7224 */ /* 0x000fe200078e02ff */
[----:B------:R-:W-:Y:S01]  /*7420*/  SHF.L.U32 R32, R50, 0x10, RZ ;  /* 0x0000001032207819 */ /* 0x000fe200000006ff */
[-C--:B------:R-:W-:Y:S02]  /*7430*/  IMAD R4, R41, R40.reuse, R4 ;  /* 0x0000002829047224 */ /* 0x080fe400078e0204 */
[----:B------:R-:W-:Y:S01]  /*7440*/  IMAD R25, R38, R29, RZ ;  /* 0x0000001d26197224 */ /* 0x000fe200078e02ff */
[----:B------:R-:W-:Y:S01]  /*7450*/  SHF.R.S32.HI R32, RZ, 0x18, R32 ;  /* 0x00000018ff207819 */ /* 0x000fe20000011420 */
[----:B------:R-:W-:Y:S02]  /*7460*/  IMAD R5, R42, R40, R5 ;  /* 0x000000282a057224 */ /* 0x000fe400078e0205 */
[----:B------:R-:W-:Y:S01]  /*7470*/  IMAD R29, R38, R33, RZ ;  /* 0x00000021261d7224 */ /* 0x000fe200078e02ff */
[----:B------:R-:W-:Y:S01]  /*7480*/  SHF.L.U32 R33, R50, 0x8, RZ ;  /* 0x0000000832217819 */ /* 0x000fe200000006ff */
[C---:B------:R-:W-:Y:S02]  /*7490*/  IMAD R11, R38.reuse, R11, RZ ;  /* 0x0000000b260b7224 */ /* 0x040fe400078e02ff */
[C---:B------:R-:W-:Y:S01]  /*74a0*/  IMAD R10, R38.reuse, R14, RZ ;  /* 0x0000000e260a7224 */ /* 0x040fe200078e02ff */
[----:B------:R-:W-:Y:S01]  /*74b0*/  SHF.R.S32.HI R33, RZ, 0x18, R33 ;  /* 0x00000018ff217819 */ /* 0x000fe20000011421 */
[----:B------:R-:W-:Y:S02]  /*74c0*/  IMAD R6, R43, R40, R6 ;  /* 0x000000282b067224 */ /* 0x000fe400078e0206 */
[C---:B------:R-:W-:Y:S02]  /*74d0*/  IMAD R14, R38.reuse, R18, RZ ;  /* 0x00000012260e7224 */ /* 0x040fe400078e02ff */
[C---:B------:R-:W-:Y:S02]  /*74e0*/  IMAD R18, R38.reuse, R22, RZ ;  /* 0x0000001626127224 */ /* 0x040fe400078e02ff */
[----:B------:R-:W-:Y:S01]  /*74f0*/  IMAD R11, R3, R40, R11 ;  /* 0x00000028030b7224 */ /* 0x000fe200078e020b */
[----:B------:R-:W-:Y:S01]  /*7500*/  PRMT R3, R51, 0x8880, RZ ;  /* 0x0000888033037816 */ /* 0x000fe200000000ff */
[C---:B------:R-:W-:Y:S02]  /*7510*/  IMAD R22, R38.reuse, R26, RZ ;  /* 0x0000001a26167224 */ /* 0x040fe400078e02ff */
[C---:B------:R-:W-:Y:S01]  /*7520*/  IMAD R26, R38.reuse, R30, RZ ;  /* 0x0000001e261a7224 */ /* 0x040fe200078e02ff */
[----:B------:R-:W-:Y:S01]  /*7530*/  I2IP.S8.S32.SAT R11, R11, R6, RZ ;  /* 0x000000060b0b7239 */ /* 0x000fe200000014ff */
[----:B------:R-:W-:Y:S01]  /*7540*/  IMAD R8, R7, R40, R8 ;  /* 0x0000002807087224 */ /* 0x000fe200078e0208 */
[----:B------:R-:W-:Y:S01]  /*7550*/  SHF.L.U32 R6, R51, 0x10, RZ ;  /* 0x0000001033067819 */ /* 0x000fe200000006ff */
[----:B------:R-:W-:Y:S01]  /*7560*/  IMAD R30, R38, R34, RZ ;  /* 0x00000022261e7224 */ /* 0x000fe200078e02ff */
[----:B------:R-:W-:Y:S01]  /*7570*/  SHF.R.S32.HI R34, RZ, 0x18, R50 ;  /* 0x00000018ff227819 */ /* 0x000fe20000011432 */
[----:B------:R-:W-:Y:S01]  /*7580*/  IMAD R9, R32, R40, R9 ;  /* 0x0000002820097224 */ /* 0x000fe200078e0209 */
[----:B------:R-:W-:Y:S01]  /*7590*/  SHF.R.S32.HI R6, RZ, 0x18, R6 ;  /* 0x00000018ff067819 */ /* 0x000fe20000011406 */
[----:B------:R-:W-:Y:S01]  /*75a0*/  IMAD R15, R38, R15, RZ ;  /* 0x0000000f260f7224 */ /* 0x000fe200078e02ff */
[----:B------:R-:W-:Y:S01]  /*75b0*/  I2IP.S8.S32.SAT R57, R5, R4, R11 ;  /* 0x0000000405397239 */ /* 0x000fe2000000140b */
[-C--:B------:R-:W-:Y:S01]  /*75c0*/  IMAD R10, R33, R40.reuse, R10 ;  /* 0x00000028210a7224 */ /* 0x080fe200078e020a */
[----:B------:R-:W-:Y:S01]  /*75d0*/  SHF.L.U32 R5, R45, 0x10, RZ ;  /* 0x000000102d057819 */ /* 0x000fe200000006ff */
[----:B------:R-:W-:Y:S01]  /*75e0*/  IMAD.SHL.U32 R7, R51, 0x100, RZ ;  /* 0x0000010033077824 */ /* 0x000fe200078e00ff */
[----:B------:R-:W-:Y:S01]  /*75f0*/  PRMT R4, R45, 0x8880, RZ ;  /* 0x000088802d047816 */ /* 0x000fe200000000ff */
[-C--:B------:R-:W-:Y:S01]  /*7600*/  IMAD R15, R34, R40.reuse, R15 ;  /* 0x00000028220f7224 */ /* 0x080fe200078e020f */
[----:B------:R-:W-:Y:S01]  /*7610*/  SHF.R.S32.HI R5, RZ, 0x18, R5 ;  /* 0x00000018ff057819 */ /* 0x000fe20000011405 */
[-C--:B------:R-:W-:Y:S01]  /*7620*/  IMAD R12, R3, R40.reuse, R12 ;  /* 0x00000028030c7224 */ /* 0x080fe200078e020c */
[----:B------:R-:W-:Y:S01]  /*7630*/  SHF.R.S32.HI R7, RZ, 0x18, R7 ;  /* 0x00000018ff077819 */ /* 0x000fe20000011407 */
[----:B------:R-:W-:Y:S01]  /*7640*/  IMAD R13, R6, R40, R13 ;  /* 0x00000028060d7224 */ /* 0x000fe200078e020d */
[----:B------:R-:W-:Y:S01]  /*7650*/  I2IP.S8.S32.SAT R15, R15, R10, RZ ;  /* 0x0000000a0f0f7239 */ /* 0x000fe200000014ff */
[----:B------:R-:W-:Y:S01]  /*7660*/  IMAD R19, R38, R19, RZ ;  /* 0x0000001326137224 */ /* 0x000fe200078e02ff */
[----:B------:R-:W-:Y:S01]  /*7670*/  SHF.R.S32.HI R10, RZ, 0x18, R51 ;  /* 0x00000018ff0a7819 */ /* 0x000fe20000011433 */
[----:B------:R-:W-:Y:S01]  /*7680*/  IMAD R14, R7, R40, R14 ;  /* 0x00000028070e7224 */ /* 0x000fe200078e020e */
[----:B------:R-:W-:Y:S01]  /*7690*/  PRMT R3, R44, 0x8880, RZ ;  /* 0x000088802c037816 */ /* 0x000fe200000000ff */
[----:B------:R-:W-:Y:S01]  /*76a0*/  IMAD R23, R38, R23, RZ ;  /* 0x0000001726177224 */ /* 0x000fe200078e02ff */
[----:B------:R-:W-:Y:S01]  /*76b0*/  I2IP.S8.S32.SAT R58, R9, R8, R15 ;  /* 0x00000008093a7239 */ /* 0x000fe2000000140f */
[-C--:B------:R-:W-:Y:S02]  /*76c0*/  IMAD R19, R10, R40.reuse, R19 ;  /* 0x000000280a137224 */ /* 0x080fe400078e0213 */
[-C--:B------:R-:W-:Y:S01]  /*76d0*/  IMAD R16, R3, R40.reuse, R16 ;  /* 0x0000002803107224 */ /* 0x080fe200078e0210 */
[----:B------:R-:W-:Y:S01]  /*76e0*/  SHF.R.S32.HI R3, RZ, 0x18, R44 ;  /* 0x00000018ff037819 */ /* 0x000fe2000001142c */
[----:B------:R-:W-:Y:S01]  /*76f0*/  IMAD R17, R0, R40, R17 ;  /* 0x0000002800117224 */ /* 0x000fe200078e0211 */
[----:B------:R-:W-:Y:S01]  /*7700*/  I2IP.S8.S32.SAT R14, R19, R14, RZ ;  /* 0x0000000e130e7239 */ /* 0x000fe200000014ff */
[----:B------:R-:W-:Y:S02]  /*7710*/  IMAD.SHL.U32 R0, R45, 0x100, RZ ;  /* 0x000001002d007824 */ /* 0x000fe400078e00ff */
[-C--:B------:R-:W-:Y:S01]  /*7720*/  IMAD R18, R2, R40.reuse, R18 ;  /* 0x0000002802127224 */ /* 0x080fe200078e0212 */
[----:B------:R-:W-:Y:S01]  /*7730*/  SHF.R.S32.HI R2, RZ, 0x18, R45 ;  /* 0x00000018ff027819 */ /* 0x000fe2000001142d */
[-C--:B------:R-:W-:Y:S01]  /*7740*/  IMAD R23, R3, R40.reuse, R23 ;  /* 0x0000002803177224 */ /* 0x080fe200078e0217 */
[----:B------:R-:W-:Y:S01]  /*7750*/  SHF.R.S32.HI R0, RZ, 0x18, R0 ;  /* 0x00000018ff007819 */ /* 0x000fe20000011400 */
[-C--:B------:R-:W-:Y:S01]  /*7760*/  IMAD R20, R4, R40.reuse, R20 ;  /* 0x0000002804147224 */ /* 0x080fe200078e0214 */
[C---:B------:R-:W-:Y:S01]  /*7770*/  SHF.L.U32 R4, R46.reuse, 0x10, RZ ;  /* 0x000000102e047819 */ /* 0x040fe200000006ff */
[-C--:B------:R-:W-:Y:S01]  /*7780*/  IMAD R21, R5, R40.reuse, R21 ;  /* 0x0000002805157224 */ /* 0x080fe200078e0215 */
[----:B------:R-:W-:Y:S01]  /*7790*/  PRMT R3, R46, 0x8880, RZ ;  /* 0x000088802e037816 */ /* 0x000fe200000000ff */
[----:B------:R-:W-:Y:S01]  /*77a0*/  IMAD R27, R38, R27, RZ ;  /* 0x0000001b261b7224 */ /* 0x000fe200078e02ff */
[----:B------:R-:W-:Y:S01]  /*77b0*/  SHF.L.U32 R5, R46, 0x8, RZ ;  /* 0x000000082e057819 */ /* 0x000fe200000006ff */
[-C--:B------:R-:W-:Y:S01]  /*77c0*/  IMAD R22, R0, R40.reuse, R22 ;  /* 0x0000002800167224 */ /* 0x080fe200078e0216 */
[----:B------:R-:W-:Y:S01]  /*77d0*/  SHF.R.S32.HI R4, RZ, 0x18, R4 ;  /* 0x00000018ff047819 */ /* 0x000fe20000011404 */
[-C--:B------:R-:W-:Y:S01]  /*77e0*/  IMAD R27, R2, R40.reuse, R27 ;  /* 0x00000028021b7224 */ /* 0x080fe200078e021b */
[----:B------:R-:W-:Y:S01]  /*77f0*/  SHF.R.S32.HI R5, RZ, 0x18, R5 ;  /* 0x00000018ff057819 */ /* 0x000fe20000011405 */
[-C--:B------:R-:W-:Y:S01]  /*7800*/  IMAD R24, R3, R40.reuse, R24 ;  /* 0x0000002803187224 */ /* 0x080fe200078e0218 */
[C---:B------:R-:W-:Y:S01]  /*7810*/  SHF.L.U32 R3, R47.reuse, 0x10, RZ ;  /* 0x000000102f037819 */ /* 0x040fe200000006ff */
[-C--:B------:R-:W-:Y:S01]  /*7820*/  IMAD R25, R4, R40.reuse, R25 ;  /* 0x0000002804197224 */ /* 0x080fe200078e0219 */
[----:B------:R-:W-:Y:S01]  /*7830*/  SHF.R.S32.HI R0, RZ, 0x18, R46 ;  /* 0x00000018ff007819 */ /* 0x000fe2000001142e */
[----:B------:R-:W-:Y:S01]  /*7840*/  IMAD R31, R38, R31, RZ ;  /* 0x0000001f261f7224 */ /* 0x000fe200078e02ff */
[----:B------:R-:W-:Y:S01]  /*7850*/  PRMT R2, R47, 0x8880, RZ ;  /* 0x000088802f027816 */ /* 0x000fe200000000ff */
[-C--:B------:R-:W-:Y:S01]  /*7860*/  IMAD R26, R5, R40.reuse, R26 ;  /* 0x00000028051a7224 */ /* 0x080fe200078e021a */
[----:B------:R-:W-:Y:S01]  /*7870*/  SHF.L.U32 R4, R47, 0x8, RZ ;  /* 0x000000082f047819 */ /* 0x000fe200000006ff */
[-C--:B------:R-:W-:Y:S01]  /*7880*/  IMAD R31, R0, R40.reuse, R31 ;  /* 0x00000028001f7224 */ /* 0x080fe200078e021f */
[----:B------:R-:W-:Y:S01]  /*7890*/  SHF.R.S32.HI R3, RZ, 0x18, R3 ;  /* 0x00000018ff037819 */ /* 0x000fe20000011403 */
[-C--:B------:R-:W-:Y:S01]  /*78a0*/  IMAD R28, R2, R40.reuse, R28 ;  /* 0x00000028021c7224 */ /* 0x080fe200078e021c */
[----:B------:R-:W-:Y:S01]  /*78b0*/  SHF.R.S32.HI R4, RZ, 0x18, R4 ;  /* 0x00000018ff047819 */ /* 0x000fe20000011404 */
[----:B------:R-:W-:Y:S01]  /*78c0*/  IMAD R35, R38, R35, RZ ;  /* 0x0000002326237224 */ /* 0x000fe200078e02ff */
[----:B------:R-:W-:Y:S01]  /*78d0*/  SHF.R.S32.HI R5, RZ, 0x18, R47 ;  /* 0x00000018ff057819 */ /* 0x000fe2000001142f */
[----:B------:R-:W-:Y:S01]  /*78e0*/  IMAD R29, R3, R40, R29 ;  /* 0x00000028031d7224 */ /* 0x000fe200078e021d */
[----:B------:R-:W-:Y:S01]  /*78f0*/  I2IP.S8.S32.SAT R59, R13, R12, R14 ;  /* 0x0000000c0d3b7239 */ /* 0x000fe2000000140e */
[----:B------:R-:W-:Y:S01]  /*7900*/  IMAD R30, R4, R40, R30 ;  /* 0x00000028041e7224 */ /* 0x000fe200078e021e */
[----:B------:R-:W-:Y:S01]  /*7910*/  I2IP.S8.S32.SAT R18, R23, R18, RZ ;  /* 0x0000001217127239 */ /* 0x000fe200000014ff */
[----:B------:R-:W-:Y:S01]  /*7920*/  IMAD R35, R5, R40, R35 ;  /* 0x0000002805237224 */ /* 0x000fe200078e0223 */
[----:B------:R-:W-:Y:S01]  /*7930*/  I2IP.S8.S32.SAT R22, R27, R22, RZ ;  /* 0x000000161b167239 */ /* 0x000fe200000014ff */
[----:B------:R1:W-:Y:S01]  /*7940*/  STS.128 [R69+UR44+0x5200], R56 ;  /* 0x0052003845007988 */ /* 0x0003e20008000c2c */
[----:B------:R-:W-:Y:S02]  /*7950*/  I2IP.S8.S32.SAT R26, R31, R26, RZ ;  /* 0x0000001a1f1a7239 */ /* 0x000fe400000014ff */
[----:B------:R-:W-:Y:S02]  /*7960*/  I2IP.S8.S32.SAT R19, R35, R30, RZ ;  /* 0x0000001e23137239 */ /* 0x000fe400000014ff */
[----:B------:R-:W-:Y:S02]  /*7970*/  I2IP.S8.S32.SAT R16, R17, R16, R18 ;  /* 0x0000001011107239 */ /* 0x000fe40000001412 */
[----:B------:R-:W-:Y:S02]  /*7980*/  I2IP.S8.S32.SAT R17, R21, R20, R22 ;  /* 0x0000001415117239 */ /* 0x000fe40000001416 */
        /* <DEDUP_REMOVED lines=13> */
[----:B------:R-:W-:Y:S02]  /*7a60*/  UIADD3 UR4, UP0, UPT, UR62, 0x680, URZ ;  /* 0x000006803e047890 */ /* 0x000fe4000ff1e0ff */
[----:B------:R-:W-:Y:S02]  /*7a70*/  UIADD3 UR9, UPT, UPT, UR49, 0x40, URZ ;  /* 0x0000004031097890 */ /* 0x000fe4000fffe0ff */
[----:B------:R-:W-:Y:S02]  /*7a80*/  UIADD3 UR8, UPT, UPT, UR44, 0x5200, URZ ;  /* 0x000052002c087890 */ /* 0x000fe4000fffe0ff */
[----:B------:R-:W-:Y:S01]  /*7a90*/  UIADD3.X UR5, UPT, UPT, URZ, UR63, URZ, UP0, !UPT ;  /* 0x0000003fff057290 */ /* 0x000fe200087fe4ff */
[----:B------:R-:W-:Y:S01]  /*7aa0*/  UMOV UR10, UR50 ;  /* 0x00000032000a7c82 */ /* 0x000fe20008000000 */
[----:B------:R-:W-:Y:S07]  /*7ab0*/  UMOV UR11, UR36 ;  /* 0x00000024000b7c82 */ /* 0x000fee0008000000 */
[----:B------:R2:W-:Y:S01]  /*7ac0*/  UTMASTG.3D [UR8], [UR4] ;  /* 0x00000008040073b5 */ /* 0x0005e20008010000 */
[----:B------:R0:W-:Y:S01]  /*7ad0*/  UTMACMDFLUSH ;  /* 0x00000000000079b7 */ /* 0x0001e20000000000 */
[----:B--2---:R-:W-:Y:S04]  /*7ae0*/  DEPBAR.LE SB0, 0x1 ;  /* 0x000080400000791a */ /* 0x004fe80000000000 */
.L_x_114:
[----:B------:R-:W-:Y:S05]  /*7af0*/  BSYNC.RECONVERGENT B0 ;  /* 0x0000000000007941 */ /* 0x000fea0003800200 */
.L_x_113:
        /* <DEDUP_REMOVED lines=14> */
.L_x_118:
[----:B------:R-:W-:Y:S05]  /*7be0*/  BSYNC B0 ;  /* 0x0000000000007941 */ /* 0x000fea0003800000 */
.L_x_117:
[----:B------:R-:W-:Y:S01]  /*7bf0*/  ISETP.NE.AND P0, PT, R54, RZ, PT ;  /* 0x000000ff3600720c */ /* 0x000fe20003f05270 */
[----:B------:R-:W-:Y:S11]  /*7c00*/  VIADD R82, R82, 0x1 ;  /* 0x0000000152527836 */ /* 0x000ff60000000000 */
[----:B------:R-:W-:Y:S01]  /*7c10*/  @!UPT UIADD3 URZ, UPT, UPT, URZ, URZ, URZ ;  /* 0x000000fffffff290 */ /* 0x000fe2000fffe0ff */
[----:B------:R3:W4:Y:S04]  /*7c20*/  @P0 LDS.128 R44, [R2+0x210] ;  /* 0x00021000022c0984 */ /* 0x0007280000000c00 */
[----:B------:R1:W1:Y:S01]  /*7c30*/  @P0 LDS.128 R48, [R3+0x200] ;  /* 0x0002000003300984 */ /* 0x0002620000000c00 */
        /* <DEDUP_REMOVED lines=8> */
[----:B---3--:R-:W-:Y:S02]  /*7cc0*/  VIADD R2, R0, 0x60 ;  /* 0x0000006000027836 */ /* 0x008fe40000000000 */
[----:B--2---:R-:W-:Y:S05]  /*7cd0*/  IMAD.U32 R0, RZ, RZ, UR45 ;  /* 0x0000002dff007e24 */ /* 0x004fea000f8e00ff */
[----:B------:R-:W-:Y:S04]  /*7ce0*/  PRMT R0, R0, 0x654, R2 ;  /* 0x0000065400007816 */ /* 0x000fe80000000002 */
[----:B-----5:R2:W-:Y:S02]  /*7cf0*/  SYNCS.ARRIVE.TRANS64.RED.A1T0 RZ, [R0+URZ], RZ ;  /* 0x000000ff00ff79a7 */ /* 0x0205e400081004ff */
[----:B--2---:R-:W-:Y:S04]  /*7d00*/  SEL R0, RZ, 0x1, P0 ;  /* 0x00000001ff007807 */ /* 0x004fe80000000000 */
[----:B-1--4-:R-:W-:Y:S02]  /*7d10*/  LOP3.LUT R81, R81, R0, RZ, 0x3c, !PT ;  /* 0x0000000051517212 */ /* 0x012fe400078e3cff */
.L_x_116:
[----:B------:R-:W-:Y:S05]  /*7d20*/  BSYNC B1 ;  /* 0x0000000000017941 */ /* 0x000fea0003800000 */
.L_x_115:
        /* <DEDUP_REMOVED lines=21> */
.L_x_120:
        /* <DEDUP_REMOVED lines=36> */
[----:B------:R-:W-:Y:S01]  /*80c0*/  SHF.L.U32 R0, R44, 0x10, RZ ;  /* 0x000000102c007819 */ /* 0x000fe200000006ff */
        /* <DEDUP_REMOVED lines=110> */
[----:B------:R-:W-:Y:S02]  /*87b0*/  UIADD3 UR4, UPT, UPT, UR44, 0x4200, URZ ;  /* 0x000042002c047890 */ /* 0x000fe4000fffe0ff */
[----:B------:R-:W-:Y:S01]  /*87c0*/  UIADD3 UR9, UPT, UPT, UR49, 0x80, URZ ;  /* 0x0000008031097890 */ /* 0x000fe2000fffe0ff */
[----:B------:R-:W-:Y:S01]  /*87d0*/  UMOV UR10, UR50 ;  /* 0x00000032000a7c82 */ /* 0x000fe20008000000 */
[----:B------:R-:W-:Y:S02]  /*87e0*/  UMOV UR11, UR36 ;  /* 0x00000024000b7c82 */ /* 0x000fe40008000000 */
        /* <DEDUP_REMOVED lines=8> */
.L_x_122:
[----:B------:R-:W-:Y:S05]  /*8870*/  BSYNC.RECONVERGENT B0 ;  /* 0x0000000000007941 */ /* 0x000fea0003800200 */
.L_x_121:
        /* <DEDUP_REMOVED lines=14> */
.L_x_126:
[----:B------:R-:W-:Y:S05]  /*8960*/  BSYNC B0 ;  /* 0x0000000000007941 */ /* 0x000fea0003800000 */
.L_x_125:
        /* <DEDUP_REMOVED lines=18> */
.L_x_124:
[----:B------:R-:W-:Y:S05]  /*8a90*/  BSYNC B1 ;  /* 0x0000000000017941 */ /* 0x000fea0003800000 */
.L_x_123:
        /* <DEDUP_REMOVED lines=21> */
.L_x_128:
[----:B------:R-:W-:Y:S01]  /*8bf0*/  ISETP.NE.AND P0, PT, R87, RZ, PT ;  /* 0x000000ff5700720c */ /* 0x000fe20003f05270 */
[----:B------:R-:W-:Y:S05]  /*8c00*/  WARPSYNC.ALL ;  /* 0x0000000000007948 */ /* 0x000fea0003800000 */
[----:B------:R-:W-:Y:S01]  /*8c10*/  IMAD.SHL.U32 R66, R49, 0x100, RZ ;  /* 0x0000010031427824 */ /* 0x000fe200078e00ff */
[----:B------:R-:W-:Y:S01]  /*8c20*/  R2UR UR4, R39 ;  /* 0x00000000270472ca */ /* 0x000fe200000e0000 */
[----:B------:R-:W-:Y:S01]  /*8c30*/  IMAD.SHL.U32 R60, R51, 0x100, RZ ;  /* 0x00000100333c7824 */ /* 0x000fe200078e00ff */
[C---:B------:R-:W-:Y:S01]  /*8c40*/  SHF.L.U32 R2, R48.reuse, 0x10, RZ ;  /* 0x0000001030027819 */ /* 0x040fe200000006ff */
[----:B----4-:R-:W-:Y:S01]  /*8c50*/  IMAD.SHL.U32 R54, R45, 0x100, RZ ;  /* 0x000001002d367824 */ /* 0x010fe200078e00ff */
[C---:B------:R-:W-:Y:S01]  /*8c60*/  PRMT R0, R48.reuse, 0x8880, RZ ;  /* 0x0000888030007816 */ /* 0x040fe200000000ff */
[----:B------:R-:W-:Y:S01]  /*8c70*/  BSSY.RECONVERGENT B0, `(.L_x_129) ;  /* 0x000009e000007945 */ /* 0x000fe20003800200 */
[----:B------:R-:W-:Y:S02]  /*8c80*/  SHF.L.U32 R3, R48, 0x8, RZ ;  /* 0x0000000830037819 */ /* 0x000fe400000006ff */
[----:B------:R-:W-:Y:S02]  /*8c90*/  SHF.R.S32.HI R2, RZ, 0x18, R2 ;  /* 0x00000018ff027819 */ /* 0x000fe40000011402 */
[----:B------:R-:W-:Y:S02]  /*8ca0*/  PRMT R68, R49, 0x8880, RZ ;  /* 0x0000888031447816 */ /* 0x000fe400000000ff */
[----:B------:R-:W-:Y:S01]  /*8cb0*/  SHF.R.S32.HI R3, RZ, 0x18, R3 ;  /* 0x00000018ff037819 */ /* 0x000fe20000011403 */
[----:B-1----:R-:W-:Y:S01]  /*8cc0*/  LDTM.16dp32bit_t0_t15.x32 R4, tmem[UR4+0xc0] ;  /* 0x0000c004000479ee */ /* 0x002fe20008a80000 */
[----:B------:R-:W1:Y:S01]  /*8cd0*/  LDTM.16dp32bit_t16_t31.x32 R4, tmem[UR4+0xe0] ;  /* 0x0000e004000479ee */ /* 0x000e620008aa0000 */
[----:B------:R-:W-:Y:S01]  /*8ce0*/  NOP ;  /* 0x0000000000007918 */ /* 0x000fe20000000000 */
[----:B------:R-:W-:Y:S02]  /*8cf0*/  SHF.L.U32 R63, R50, 0x8, RZ ;  /* 0x00000008323f7819 */ /* 0x000fe400000006ff */
[C---:B------:R-:W-:Y:S02]  /*8d00*/  PRMT R62, R51.reuse, 0x8880, RZ ;  /* 0x00008880333e7816 */ /* 0x040fe400000000ff */
[----:B------:R-:W-:Y:S02]  /*8d10*/  SHF.L.U32 R61, R51, 0x10, RZ ;  /* 0x00000010333d7819 */ /* 0x000fe400000006ff */
[----:B------:R-:W-:Y:S02]  /*8d20*/  R2UR UR5, R52 ;  /* 0x00000000340572ca */ /* 0x000fe400000e0000 */
[----:B------:R-:W-:Y:S01]  /*8d30*/  SHF.R.S32.HI R39, RZ, 0x18, R48 ;  /* 0x00000018ff277819 */ /* 0x000fe20000011430 */
[----:B------:R-:W-:Y:S01]  /*8d40*/  IMAD.SHL.U32 R48, R47, 0x100, RZ ;  /* 0x000001002f307824 */ /* 0x000fe200078e00ff */
[----:B------:R-:W-:Y:S02]  /*8d50*/  SHF.L.U32 R67, R49, 0x10, RZ ;  /* 0x0000001031437819 */ /* 0x000fe400000006ff */
[C---:B------:R-:W-:Y:S02]  /*8d60*/  PRMT R65, R50.reuse, 0x8880, RZ ;  /* 0x0000888032417816 */ /* 0x040fe400000000ff */
[----:B------:R-:W-:Y:S02]  /*8d70*/  SHF.R.S32.HI R41, RZ, 0x18, R49 ;  /* 0x00000018ff297819 */ /* 0x000fe40000011431 */
[----:B------:R-:W-:Y:S02]  /*8d80*/  SHF.L.U32 R64, R50, 0x10, RZ ;  /* 0x0000001032407819 */ /* 0x000fe400000006ff */
[----:B------:R-:W-:Y:S01]  /*8d90*/  SHF.R.S32.HI R42, RZ, 0x18, R50 ;  /* 0x00000018ff2a7819 */ /* 0x000fe20000011432 */
[----:B------:R-:W-:Y:S01]  /*8da0*/  UIADD3 UR4, UPT, UPT, UR5, 0xd0, URZ ;  /* 0x000000d005047890 */ /* 0x000fe2000fffe0ff */
[----:B------:R-:W-:Y:S01]  /*8db0*/  PRMT R59, R44, 0x8880, RZ ;  /* 0x000088802c3b7816 */ /* 0x000fe200000000ff */
[C---:B-1----:R-:W-:Y:S02]  /*8dc0*/  IMAD R4, R38.reuse, R4, RZ ;  /* 0x0000000426047224 */ /* 0x042fe400078e02ff */
[----:B------:R-:W-:Y:S01]  /*8dd0*/  UPRMT UR4, UR45, 0x654, UR4 ;  /* 0x000006542d047896 */ /* 0x000fe20008000004 */
[C---:B------:R-:W-:Y:S01]  /*8de0*/  IMAD R5, R38.reuse, R5, RZ ;  /* 0x0000000526057224 */ /* 0x040fe200078e02ff */
[----:B------:R-:W-:Y:S01]  /*8df0*/  SHF.R.S32.HI R43, RZ, 0x18, R51 ;  /* 0x00000018ff2b7819 */ /* 0x000fe20000011433 */
[----:B------:R-:W-:Y:S01]  /*8e00*/  IMAD R6, R38, R6, RZ ;  /* 0x0000000626067224 */ /* 0x000fe200078e02ff */
[----:B------:R-:W-:Y:S01]  /*8e10*/  SHF.L.U32 R51, R46, 0x8, RZ ;  /* 0x000000082e337819 */ /* 0x000fe200000006ff */
[----:B------:R-:W-:Y:S01]  /*8e20*/  IMAD R4, R0, R40, R4 ;  /* 0x0000002800047224 */ /* 0x000fe200078e0204 */
[----:B------:R-:W-:Y:S01]  /*8e30*/  MOV R0, R68 ;  /* 0x0000004400007202 */ /* 0x000fe20000000f00 */
[----:B------:R-:W-:Y:S01]  /*8e40*/  IMAD R7, R38, R7, RZ ;  /* 0x0000000726077224 */ /* 0x000fe200078e02ff */
[----:B------:R-:W-:Y:S01]  /*8e50*/  SHF.L.U32 R58, R44, 0x10, RZ ;  /* 0x000000102c3a7819 */ /* 0x000fe200000006ff */
[-C--:B------:R-:W-:Y:S01]  /*8e60*/  IMAD R5, R2, R40.reuse, R5 ;  /* 0x0000002802057224 */ /* 0x080fe200078e0205 */
[----:B------:R-:W-:Y:S01]  /*8e70*/  SYNCS.ARRIVE.TRANS64.RED.A1T0 RZ, [UR4], RZ ;  /* 0x000000ffffff79a7 */ /* 0x000fe20008100404 */
[----:B------:R-:W-:Y:S01]  /*8e80*/  IMAD R6, R3, R40, R6 ;  /* 0x0000002803067224 */ /* 0x000fe200078e0206 */
[----:B------:R-:W-:Y:S01]  /*8e90*/  SHF.R.S32.HI R2, RZ, 0x18, R67 ;  /* 0x00000018ff027819 */ /* 0x000fe20000011443 */
[C---:B------:R-:W-:Y:S01]  /*8ea0*/  IMAD R8, R38.reuse, R8, RZ ;  /* 0x0000000826087224 */ /* 0x040fe200078e02ff */
[----:B------:R-:W-:Y:S01]  /*8eb0*/  SHF.R.S32.HI R3, RZ, 0x18, R66 ;  /* 0x00000018ff037819 */ /* 0x000fe20000011442 */
[-C--:B------:R-:W-:Y:S01]  /*8ec0*/  IMAD R7, R39, R40.reuse, R7 ;  /* 0x0000002827077224 */ /* 0x080fe200078e0207 */
[----:B------:R-:W-:Y:S01]  /*8ed0*/  MOV R39, R65 ;  /* 0x0000004100277202 */ /* 0x000fe20000000f00 */
[----:B------:R-:W-:Y:S01]  /*8ee0*/  IMAD R9, R38, R9, RZ ;  /* 0x0000000926097224 */ /* 0x000fe200078e02ff */
[C---:B------:R-:W-:Y:S01]  /*8ef0*/  PRMT R56, R45.reuse, 0x8880, RZ ;  /* 0x000088802d387816 */ /* 0x040fe200000000ff */
[----:B------:R-:W-:Y:S01]  /*8f00*/  IMAD R8, R0, R40, R8 ;  /* 0x0000002800087224 */ /* 0x000fe200078e0208 */
[----:B------:R-:W-:Y:S01]  /*8f10*/  SHF.L.U32 R55, R45, 0x10, RZ ;  /* 0x000000102d377819 */ /* 0x000fe200000006ff */
[----:B------:R-:W-:Y:S01]  /*8f20*/  IMAD R10, R38, R10, RZ ;  /* 0x0000000a260a7224 */ /* 0x000fe200078e02ff */
[----:B------:R-:W-:Y:S01]  /*8f30*/  PRMT R53, R46, 0x8880, RZ ;  /* 0x000088802e357816 */ /* 0x000fe200000000ff */
[----:B------:R-:W-:Y:S01]  /*8f40*/  IMAD R9, R2, R40, R9 ;  /* 0x0000002802097224 */ /* 0x000fe200078e0209 */
[----:B------:R-:W-:Y:S01]  /*8f50*/  SHF.R.S32.HI R45, RZ, 0x18, R45 ;  /* 0x00000018ff2d7819 */ /* 0x000fe2000001142d */
[----:B------:R-:W-:Y:S01]  /*8f60*/  IMAD R0, R38, R20, RZ ;  /* 0x0000001426007224 */ /* 0x000fe200078e02ff */
[----:B------:R-:W-:Y:S01]  /*8f70*/  SHF.L.U32 R52, R46, 0x10, RZ ;  /* 0x000000102e347819 */ /* 0x000fe200000006ff */
[C---:B------:R-:W-:Y:S01]  /*8f80*/  IMAD R11, R38.reuse, R11, RZ ;  /* 0x0000000b260b7224 */ /* 0x040fe200078e02ff */
[C---:B------:R-:W-:Y:S01]  /*8f90*/  PRMT R50, R47.reuse, 0x8880, RZ ;  /* 0x000088802f327816 */ /* 0x040fe200000000ff */
[C---:B------:R-:W-:Y:S01]  /*8fa0*/  IMAD R2, R38.reuse, R21, RZ ;  /* 0x0000001526027224 */ /* 0x040fe200078e02ff */
[----:B------:R-:W-:Y:S01]  /*8fb0*/  SHF.R.S32.HI R46, RZ, 0x18, R46 ;  /* 0x00000018ff2e7819 */ /* 0x000fe2000001142e */
[C---:B------:R-:W-:Y:S01]  /*8fc0*/  IMAD R20, R38.reuse, R24, RZ ;  /* 0x0000001826147224 */ /* 0x040fe200078e02ff */
[----:B------:R-:W-:Y:S01]  /*8fd0*/  SHF.L.U32 R49, R47, 0x10, RZ ;  /* 0x000000102f317819 */ /* 0x000fe200000006ff */
[C---:B------:R-:W-:Y:S01]  /*8fe0*/  IMAD R21, R38.reuse, R25, RZ ;  /* 0x0000001926157224 */ /* 0x040fe200078e02ff */
[----:B------:R-:W-:Y:S01]  /*8ff0*/  SHF.R.S32.HI R47, RZ, 0x18, R47 ;  /* 0x00000018ff2f7819 */ /* 0x000fe2000001142f */
[----:B------:R-:W-:Y:S01]  /*9000*/  IMAD R24, R38, R28, RZ ;  /* 0x0000001c26187224 */ /* 0x000fe200078e02ff */
[----:B------:R-:W-:Y:S01]  /*9010*/  SHF.L.U32 R57, R44, 0x8, RZ ;  /* 0x000000082c397819 */ /* 0x000fe200000006ff */
[----:B------:R-:W-:Y:S01]  /*9020*/  IMAD R10, R3, R40, R10 ;  /* 0x00000028030a7224 */ /* 0x000fe200078e020a */
[----:B------:R-:W-:Y:S01]  /*9030*/  SHF.R.S32.HI R44, RZ, 0x18, R44 ;  /* 0x00000018ff2c7819 */ /* 0x000fe2000001142c */
[----:B------:R-:W-:Y:S01]  /*9040*/  IMAD R12, R38, R12, RZ ;  /* 0x0000000c260c7224 */ /* 0x000fe200078e02ff */
[----:B------:R-:W-:Y:S01]  /*9050*/  IADD3 R36, PT, PT, R36, 0x1, RZ ;  /* 0x0000000124247810 */ /* 0x000fe20007ffe0ff */
[C---:B------:R-:W-:Y:S02]  /*9060*/  IMAD R25, R38.reuse, R29, RZ ;  /* 0x0000001d26197224 */ /* 0x040fe400078e02ff */
[C---:B------:R-:W-:Y:S01]  /*9070*/  IMAD R28, R38.reuse, R32, RZ ;  /* 0x00000020261c7224 */ /* 0x040fe200078e02ff */
[----:B------:R-:W-:Y:S01]  /*9080*/  SHF.R.S32.HI R32, RZ, 0x18, R64 ;  /* 0x00000018ff207819 */ /* 0x000fe20000011440 */
[C---:B------:R-:W-:Y:S01]  /*9090*/  IMAD R29, R38.reuse, R33, RZ ;  /* 0x00000021261d7224 */ /* 0x040fe200078e02ff */
[----:B------:R-:W-:Y:S01]  /*90a0*/  I2IP.S8.S32.SAT R33, R7, R6, RZ ;  /* 0x0000000607217239 */ /* 0x000fe200000014ff */
[----:B------:R-:W-:Y:S01]  /*90b0*/  IMAD R11, R41, R40, R11 ;  /* 0x00000028290b7224 */ /* 0x000fe200078e020b */
[----:B------:R-:W-:Y:S01]  /*90c0*/  SHF.R.S32.HI R6, RZ, 0x18, R63 ;  /* 0x00000018ff067819 */ /* 0x000fe2000001143f */
[C---:B------:R-:W-:Y:S01]  /*90d0*/  IMAD R13, R38.reuse, R13, RZ ;  /* 0x0000000d260d7224 */ /* 0x040fe200078e02ff */
[----:B------:R-:W-:Y:S01]  /*90e0*/  MOV R7, R62 ;  /* 0x0000003e00077202 */ /* 0x000fe20000000f00 */
[C---:B------:R-:W-:Y:S02]  /*90f0*/  IMAD R14, R38.reuse, R14, RZ ;  /* 0x0000000e260e7224 */ /* 0x040fe400078e02ff */
[C---:B------:R-:W-:Y:S02]  /*9100*/  IMAD R3, R38.reuse, R22, RZ ;  /* 0x0000001626037224 */ /* 0x040fe400078e02ff */
[----:B------:R-:W-:Y:S02]  /*9110*/  IMAD R12, R39, R40, R12 ;  /* 0x00000028270c7224 */ /* 0x000fe400078e020c */
[C---:B------:R-:W-:Y:S02]  /*9120*/  IMAD R22, R38.reuse, R26, RZ ;  /* 0x0000001a26167224 */ /* 0x040fe400078e02ff */
[C---:B------:R-:W-:Y:S02]  /*9130*/  IMAD R15, R38.reuse, R15, RZ ;  /* 0x0000000f260f7224 */ /* 0x040fe400078e02ff */
[----:B------:R-:W-:Y:S02]  /*9140*/  IMAD R26, R38, R30, RZ ;  /* 0x0000001e261a7224 */ /* 0x000fe400078e02ff */
[----:B------:R-:W-:Y:S02]  /*9150*/  IMAD R13, R32, R40, R13 ;  /* 0x00000028200d7224 */ /* 0x000fe400078e020d */
[C---:B------:R-:W-:Y:S01]  /*9160*/  IMAD R30, R38.reuse, R34, RZ ;  /* 0x00000022261e7224 */ /* 0x040fe200078e02ff */
[----:B------:R-:W-:Y:S01]  /*9170*/  I2IP.S8.S32.SAT R34, R11, R10, RZ ;  /* 0x0000000a0b227239 */ /* 0x000fe200000014ff */
[----:B------:R-:W-:Y:S01]  /*9180*/  IMAD R16, R38, R16, RZ ;  /* 0x0000001026107224 */ /* 0x000fe200078e02ff */
[----:B------:R-:W-:Y:S01]  /*9190*/  SHF.R.S32.HI R10, RZ, 0x18, R61 ;  /* 0x00000018ff0a7819 */ /* 0x000fe2000001143d */
[----:B------:R-:W-:Y:S01]  /*91a0*/  IMAD R14, R6, R40, R14 ;  /* 0x00000028060e7224 */ /* 0x000fe200078e020e */
[----:B------:R-:W-:Y:S01]  /*91b0*/  I2IP.S8.S32.SAT R61, R9, R8, R34 ;  /* 0x00000008093d7239 */ /* 0x000fe20000001422 */
[----:B------:R-:W-:Y:S01]  /*91c0*/  IMAD R17, R38, R17, RZ ;  /* 0x0000001126117224 */ /* 0x000fe200078e02ff */
[----:B------:R-:W-:Y:S01]  /*91d0*/  SHF.R.S32.HI R11, RZ, 0x18, R60 ;  /* 0x00000018ff0b7819 */ /* 0x000fe2000001143c */
[----:B------:R-:W-:Y:S01]  /*91e0*/  IMAD R15, R42, R40, R15 ;  /* 0x000000282a0f7224 */ /* 0x000fe200078e020f */
[----:B------:R-:W-:Y:S01]  /*91f0*/  I2IP.S8.S32.SAT R60, R5, R4, R33 ;  /* 0x00000004053c7239 */ /* 0x000fe20000001421 */
[C---:B------:R-:W-:Y:S01]  /*9200*/  IMAD R18, R38.reuse, R18, RZ ;  /* 0x0000001226127224 */ /* 0x040fe200078e02ff */
[----:B------:R-:W-:Y:S01]  /*9210*/  SHF.R.S32.HI R5, RZ, 0x18, R58 ;  /* 0x00000018ff057819 */ /* 0x000fe2000001143a */
[----:B------:R-:W-:Y:S01]  /*9220*/  IMAD R16, R7, R40, R16 ;  /* 0x0000002807107224 */ /* 0x000fe200078e0210 */
[----:B------:R-:W-:Y:S01]  /*9230*/  I2IP.S8.S32.SAT R14, R15, R14, RZ ;  /* 0x0000000e0f0e7239 */ /* 0x000fe200000014ff */
[----:B------:R-:W-:Y:S01]  /*9240*/  IMAD R19, R38, R19, RZ ;  /* 0x0000001326137224 */ /* 0x000fe200078e02ff */
[----:B------:R-:W-:Y:S01]  /*9250*/  SHF.R.S32.HI R7, RZ, 0x18, R48 ;  /* 0x00000018ff077819 */ /* 0x000fe20000011430 */
[----:B------:R-:W-:Y:S01]  /*9260*/  IMAD R17, R10, R40, R17 ;  /* 0x000000280a117224 */ /* 0x000fe200078e0211 */
[----:B------:R-:W-:Y:S01]  /*9270*/  I2IP.S8.S32.SAT R62, R13, R12, R14 ;  /* 0x0000000c0d3e7239 */ /* 0x000fe2000000140e */
[-C--:B------:R-:W-:Y:S01]  /*9280*/  IMAD R18, R11, R40.reuse, R18 ;  /* 0x000000280b127224 */ /* 0x080fe200078e0212 */
[----:B------:R-:W-:Y:S01]  /*9290*/  SHF.R.S32.HI R6, RZ, 0x18, R57 ;  /* 0x00000018ff067819 */ /* 0x000fe20000011439 */
[----:B------:R-:W-:Y:S02]  /*92a0*/  IMAD.MOV.U32 R4, RZ, RZ, R59 ;  /* 0x000000ffff047224 */ /* 0x000fe400078e003b */
[-C--:B------:R-:W-:Y:S02]  /*92b0*/  IMAD R19, R43, R40.reuse, R19 ;  /* 0x000000282b137224 */ /* 0x080fe400078e0213 */
[----:B------:R-:W-:Y:S01]  /*92c0*/  IMAD R0, R4, R40, R0 ;  /* 0x0000002804007224 */ /* 0x000fe200078e0200 */
[----:B------:R-:W-:Y:S01]  /*92d0*/  MOV R4, R56 ;  /* 0x0000003800047202 */ /* 0x000fe20000000f00 */
[----:B------:R-:W-:Y:S01]  /*92e0*/  IMAD R23, R38, R23, RZ ;  /* 0x0000001726177224 */ /* 0x000fe200078e02ff */
[----:B------:R-:W-:Y:S01]  /*92f0*/  I2IP.S8.S32.SAT R18, R19, R18, RZ ;  /* 0x0000001213127239 */ /* 0x000fe200000014ff */
[-C--:B------:R-:W-:Y:S01]  /*9300*/  IMAD R2, R5, R40.reuse, R2 ;  /* 0x0000002805027224 */ /* 0x080fe200078e0202 */
[----:B------:R-:W-:Y:S01]  /*9310*/  SHF.R.S32.HI R5, RZ, 0x18, R55 ;  /* 0x00000018ff057819 */ /* 0x000fe20000011437 */
[----:B------:R-:W-:Y:S01]  /*9320*/  IMAD R3, R6, R40, R3 ;  /* 0x0000002806037224 */ /* 0x000fe200078e0203 */
[----:B------:R-:W-:Y:S01]  /*9330*/  I2IP.S8.S32.SAT R63, R17, R16, R18 ;  /* 0x00000010113f7239 */ /* 0x000fe20000001412 */
[-C--:B------:R-:W-:Y:S01]  /*9340*/  IMAD R23, R44, R40.reuse, R23 ;  /* 0x000000282c177224 */ /* 0x080fe200078e0217 */
[----:B------:R-:W-:Y:S01]  /*9350*/  SHF.R.S32.HI R6, RZ, 0x18, R54 ;  /* 0x00000018ff067819 */ /* 0x000fe20000011436 */
[-C--:B------:R-:W-:Y:S01]  /*9360*/  IMAD R20, R4, R40.reuse, R20 ;  /* 0x0000002804147224 */ /* 0x080fe200078e0214 */
[----:B------:R-:W-:Y:S01]  /*9370*/  MOV R4, R53 ;  /* 0x0000003500047202 */ /* 0x000fe20000000f00 */
[----:B------:R1:W-:Y:S01]  /*9380*/  STS.128 [R69+UR44+0x5200], R60 ;  /* 0x0052003c45007988 */ /* 0x0003e20008000c2c */
[----:B------:R-:W-:Y:S01]  /*9390*/  IMAD R27, R38, R27, RZ ;  /* 0x0000001b261b7224 */ /* 0x000fe200078e02ff */
[----:B------:R-:W-:Y:S01]  /*93a0*/  I2IP.S8.S32.SAT R3, R23, R3, RZ ;  /* 0x0000000317037239 */ /* 0x000fe200000014ff */
[-C--:B------:R-:W-:Y:S01]  /*93b0*/  IMAD R21, R5, R40.reuse, R21 ;  /* 0x0000002805157224 */ /* 0x080fe200078e0215 */
[----:B------:R-:W-:Y:S01]  /*93c0*/  SHF.R.S32.HI R5, RZ, 0x18, R52 ;  /* 0x00000018ff057819 */ /* 0x000fe20000011434 */
[-C--:B------:R-:W-:Y:S01]  /*93d0*/  IMAD R22, R6, R40.reuse, R22 ;  /* 0x0000002806167224 */ /* 0x080fe200078e0216 */
[----:B------:R-:W-:Y:S01]  /*93e0*/  SHF.R.S32.HI R6, RZ, 0x18, R49 ;  /* 0x00000018ff067819 */ /* 0x000fe20000011431 */
[-C--:B------:R-:W-:Y:S02]  /*93f0*/  IMAD R27, R45, R40.reuse, R27 ;  /* 0x000000282d1b7224 */ /* 0x080fe400078e021b */
[-C--:B------:R-:W-:Y:S01]  /*9400*/  IMAD R24, R4, R40.reuse, R24 ;  /* 0x0000002804187224 */ /* 0x080fe200078e0218 */
[----:B------:R-:W-:Y:S01]  /*9410*/  SHF.R.S32.HI R4, RZ, 0x18, R51 ;  /* 0x00000018ff047819 */ /* 0x000fe20000011433 */
[----:B------:R-:W-:Y:S01]  /*9420*/  IMAD R25, R5, R40, R25 ;  /* 0x0000002805197224 */ /* 0x000fe200078e0219 */
[----:B------:R-:W-:Y:S01]  /*9430*/  MOV R5, R50 ;  /* 0x0000003200057202 */ /* 0x000fe20000000f00 */
[----:B------:R-:W-:Y:S02]  /*9440*/  IMAD R31, R38, R31, RZ ;  /* 0x0000001f261f7224 */ /* 0x000fe400078e02ff */
[----:B------:R-:W-:Y:S01]  /*9450*/  IMAD R26, R4, R40, R26 ;  /* 0x00000028041a7224 */ /* 0x000fe200078e021a */
[----:B------:R-:W-:Y:S01]  /*9460*/  I2IP.S8.S32.SAT R4, R2, R0, R3 ;  /* 0x0000000002047239 */ /* 0x000fe20000001403 */
[-C--:B------:R-:W-:Y:S02]  /*9470*/  IMAD R31, R46, R40.reuse, R31 ;  /* 0x000000282e1f7224 */ /* 0x080fe400078e021f */
[----:B------:R-:W-:Y:S01]  /*9480*/  IMAD R28, R5, R40, R28 ;  /* 0x00000028051c7224 */ /* 0x000fe200078e021c */
[----:B------:R-:W-:Y:S01]  /*9490*/  I2IP.S8.S32.SAT R5, R27, R22, RZ ;  /* 0x000000161b057239 */ /* 0x000fe200000014ff */
[----:B------:R-:W-:Y:S01]  /*94a0*/  IMAD R29, R6, R40, R29 ;  /* 0x00000028061d7224 */ /* 0x000fe200078e021d */
[----:B------:R-:W-:Y:S01]  /*94b0*/  I2IP.S8.S32.SAT R6, R31, R26, RZ ;  /* 0x0000001a1f067239 */ /* 0x000fe200000014ff */
[----:B------:R-:W-:Y:S01]  /*94c0*/  IMAD R35, R38, R35, RZ ;  /* 0x0000002326237224 */ /* 0x000fe200078e02ff */
[----:B------:R-:W-:Y:S01]  /*94d0*/  I2IP.S8.S32.SAT R5, R21, R20, R5 ;  /* 0x0000001415057239 */ /* 0x000fe20000001405 */
[----:B------:R-:W-:Y:S01]  /*94e0*/  IMAD R30, R7, R40, R30 ;  /* 0x00000028071e7224 */ /* 0x000fe200078e021e */
[----:B------:R-:W-:Y:S01]  /*94f0*/  I2IP.S8.S32.SAT R6, R25, R24, R6 ;  /* 0x0000001819067239 */ /* 0x000fe20000001406 */
[----:B------:R-:W-:Y:S05]  /*9500*/  IMAD R35, R47, R40, R35 ;  /* 0x000000282f237224 */ /* 0x000fea00078e0223 */
[----:B------:R-:W-:Y:S04]  /*9510*/  I2IP.S8.S32.SAT R7, R35, R30, RZ ;  /* 0x0000001e23077239 */ /* 0x000fe800000014ff */
[----:B------:R-:W-:Y:S05]  /*9520*/  I2IP.S8.S32.SAT R7, R29, R28, R7 ;  /* 0x0000001c1d077239 */ /* 0x000fea0000001407 */
        /* <DEDUP_REMOVED lines=18> */
.L_x_130:
[----:B------:R-:W-:Y:S05]  /*9650*/  BSYNC.RECONVERGENT B0 ;  /* 0x0000000000007941 */ /* 0x000fea0003800200 */
.L_x_129:
[----:B------:R-:W-:Y:S01]  /*9660*/  R2UR UR5, R76 ;  /* 0x000000004c0572ca */ /* 0x000fe200000e0000 */
[----:B------:R-:W-:Y:S01]  /*9670*/  BAR.SYNC.DEFER_BLOCKING 0x1, 0x80 ;  /* 0x0042000000007b1d */ /* 0x000fe20000010000 */
[----:B------:R-:W-:Y:S01]  /*9680*/  R2UR UR4, R77 ;  /* 0x000000004d0472ca */ /* 0x000fe200000e0000 */
[----:B------:R-:W-:Y:S01]  /*9690*/  UISETP.NE.AND UP0, UPT, UR46, URZ, UPT ;  /* 0x000000ff2e00728c */ /* 0x000fe2000bf05270 */
[----:B------:R-:W-:Y:S02]  /*96a0*/  ISETP.NE.AND P0, PT, R79, 0x2, PT ;  /* 0x000000024f00780c */ /* 0x000fe40003f05270 */
[----:B------:R-:W-:Y:S02]  /*96b0*/  ISETP.NE.AND P1, PT, R36, 0x4, PT ;  /* 0x000000042400780c */ /* 0x000fe40003f25270 */
[----:B------:R-:W-:Y:S02]  /*96c0*/  SEL R2, RZ, 0x1, P0 ;  /* 0x00000001ff027807 */ /* 0x000fe40000000000 */
[----:B------:R-:W-:Y:S02]  /*96d0*/  SEL R0, RZ, 0x1, P1 ;  /* 0x00000001ff007807 */ /* 0x000fe40000800000 */
[----:B------:R-:W-:Y:S01]  /*96e0*/  LOP3.LUT R83, R83, R2, RZ, 0x3c, !PT ;  /* 0x0000000253537212 */ /* 0x000fe200078e3cff */
[----:B------:R-:W-:Y:S01]  /*96f0*/  UIADD3 UR20, UPT, UPT, UR37, UR5, URZ ;  /* 0x0000000525147290 */ /* 0x000fe2000fffe0ff */
[----:B------:R-:W-:Y:S01]  /*9700*/  LOP3.LUT R84, R84, R0, RZ, 0x3c, !PT ;  /* 0x0000000054547212 */ /* 0x000fe200078e3cff */
[----:B------:R-:W-:Y:S01]  /*9710*/  UIADD3 UR16, UPT, UPT, UR38, UR4, URZ ;  /* 0x0000000426107290 */ /* 0x000fe2000fffe0ff */
[----:B------:R-:W-:Y:S02]  /*9720*/  SEL R79, R79, RZ, P0 ;  /* 0x000000ff4f4f7207 */ /* 0x000fe40000000000 */
[----:B------:R-:W-:Y:S01]  /*9730*/  SEL R36, R36, RZ, P1 ;  /* 0x000000ff24247207 */ /* 0x000fe20000800000 */
[----:B------:R-:W-:Y:S01]  /*9740*/  UMOV UR36, UR59 ;  /* 0x0000003b00247c82 */ /* 0x000fe20008000000 */
[----:B------:R-:W-:Y:S07]  /*9750*/  BRA.U UP0, `(.L_x_131) ;  /* 0xffffffb900c47547 */ /* 0x000fee000b83ffff */
[----:B------:R-:W-:Y:S05]  /*9760*/  EXIT ;  /* 0x000000000000794d */ /* 0x000fea0003800000 */
.L_x_24:
[----:B--2---:R2:W3:Y:S02]  /*9770*/  SYNCS.PHASECHK.TRANS64.TRYWAIT P0, [R0+URZ+0x100], R2 ;  /* 0x00010002000075a7 */ /* 0x0044e400080011ff */
[----:B---3--:R-:W-:Y:S05]  /*9780*/  @!P0 NANOSLEEP.SYNCS 0x989680 ;  /* 0x009896800000895d */ /* 0x008fea0003900000 */
[----:B------:R-:W3:Y:S02]  /*9790*/  @!P0 SYNCS.PHASECHK.TRANS64 P0, [R0+URZ+0x100], R2 ;  /* 0x00010002000085a7 */ /* 0x000ee400080010ff */
[----:B---3--:R-:W-:Y:S05]  /*97a0*/  @!P0 BRA `(.L_x_24) ;  /* 0xfffffffc00f08947 */ /* 0x008fea000383ffff */
[----:B------:R-:W-:Y:S05]  /*97b0*/  BRA `(.L_x_132) ;  /* 0xffffff8000447947 */ /* 0x000fea000383ffff */
.L_x_27:
[----:B-1----:R-:W-:-:S07]  /*97c0*/  MOV R0, UR33 ;  /* 0x0000002100007c02 */ /* 0x002fce0008000f00 */
.L_x_133:
[----:B-1----:R1:W2:Y:S02]  /*97d0*/  SYNCS.PHASECHK.TRANS64.TRYWAIT P0, [R0+URZ+0x20], R3 ;  /* 0x00002003000075a7 */ /* 0x0022a400080011ff */
[----:B--2---:R-:W-:Y:S05]  /*97e0*/  @!P0 NANOSLEEP.SYNCS 0x989680 ;  /* 0x009896800000895d */ /* 0x004fea0003900000 */
[----:B------:R-:W2:Y:S02]  /*97f0*/  @!P0 SYNCS.PHASECHK.TRANS64 P0, [R0+URZ+0x20], R3 ;  /* 0x00002003000085a7 */ /* 0x000ea400080010ff */
[----:B--2---:R-:W-:Y:S05]  /*9800*/  @!P0 BRA `(.L_x_133) ;  /* 0xfffffffc00f08947 */ /* 0x004fea000383ffff */
[----:B------:R-:W-:Y:S05]  /*9810*/  BRA `(.L_x_26) ;  /* 0xffffff80008c7947 */ /* 0x000fea000383ffff */
.L_x_34:
[----:B-1----:R-:W-:-:S07]  /*9820*/  MOV R0, UR17 ;  /* 0x0000001100007c02 */ /* 0x002fce0008000f00 */
.L_x_134:
[----:B-1----:R1:W2:Y:S02]  /*9830*/  SYNCS.PHASECHK.TRANS64.TRYWAIT P0, [R0+URZ+0x20], R3 ;  /* 0x00002003000075a7 */ /* 0x0022a400080011ff */
[----:B--2---:R-:W-:Y:S05]  /*9840*/  @!P0 NANOSLEEP.SYNCS 0x989680 ;  /* 0x009896800000895d */ /* 0x004fea0003900000 */
[----:B------:R-:W2:Y:S02]  /*9850*/  @!P0 SYNCS.PHASECHK.TRANS64 P0, [R0+URZ+0x20], R3 ;  /* 0x00002003000085a7 */ /* 0x000ea400080010ff */
[----:B--2---:R-:W-:Y:S05]  /*9860*/  @!P0 BRA `(.L_x_134) ;  /* 0xfffffffc00f08947 */ /* 0x004fea000383ffff */
[----:B------:R-:W-:Y:S05]  /*9870*/  BRA `(.L_x_33) ;  /* 0xffffff8400487947 */ /* 0x000fea000383ffff */
.L_x_39:
[----:B-1----:R1:W2:Y:S02]  /*9880*/  SYNCS.PHASECHK.TRANS64.TRYWAIT P0, [R3+URZ+0x90], R0 ;  /* 0x00009000030075a7 */ /* 0x0022a400080011ff */
[----:B--2---:R-:W-:Y:S05]  /*9890*/  @!P0 NANOSLEEP.SYNCS 0x989680 ;  /* 0x009896800000895d */ /* 0x004fea0003900000 */
[----:B------:R-:W2:Y:S02]  /*98a0*/  @!P0 SYNCS.PHASECHK.TRANS64 P0, [R3+URZ+0x90], R0 ;  /* 0x00009000030085a7 */ /* 0x000ea400080010ff */
[----:B--2---:R-:W-:Y:S05]  /*98b0*/  @!P0 BRA `(.L_x_39) ;  /* 0xfffffffc00f08947 */ /* 0x004fea000383ffff */
[----:B------:R-:W-:Y:S05]  /*98c0*/  BRA `(.L_x_135) ;  /* 0xffffff8400ec7947 */ /* 0x000fea000383ffff */
.L_x_43:
[----:B------:R-:W-:-:S07]  /*98d0*/  MOV R0, UR4 ;  /* 0x0000000400007c02 */ /* 0x000fce0008000f00 */
.L_x_136:
[----:B-1----:R1:W2:Y:S02]  /*98e0*/  SYNCS.PHASECHK.TRANS64.TRYWAIT P0, [R0+URZ], R2 ;  /* 0x00000002000075a7 */ /* 0x0022a400080011ff */
[----:B--2---:R-:W-:Y:S05]  /*98f0*/  @!P0 NANOSLEEP.SYNCS 0x989680 ;  /* 0x009896800000895d */ /* 0x004fea0003900000 */
[----:B------:R-:W2:Y:S02]  /*9900*/  @!P0 SYNCS.PHASECHK.TRANS64 P0, [R0+URZ], R2 ;  /* 0x00000002000085a7 */ /* 0x000ea400080010ff */
[----:B--2---:R-:W-:Y:S05]  /*9910*/  @!P0 BRA `(.L_x_136) ;  /* 0xfffffffc00f08947 */ /* 0x004fea000383ffff */
[----:B------:R-:W-:Y:S05]  /*9920*/  BRA `(.L_x_137) ;  /* 0xffffff8c00987947 */ /* 0x000fea000383ffff */
.L_x_44:
[----:B------:R-:W-:-:S07]  /*9930*/  MOV R0, UR5 ;  /* 0x0000000500007c02 */ /* 0x000fce0008000f00 */
.L_x_138:
[----:B-1----:R1:W2:Y:S02]  /*9940*/  SYNCS.PHASECHK.TRANS64.TRYWAIT P0, [R0+URZ], R3 ;  /* 0x00000003000075a7 */ /* 0x0022a400080011ff */
[----:B--2---:R-:W-:Y:S05]  /*9950*/  @!P0 NANOSLEEP.SYNCS 0x989680 ;  /* 0x009896800000895d */ /* 0x004fea0003900000 */
[----:B------:R-:W2:Y:S02]  /*9960*/  @!P0 SYNCS.PHASECHK.TRANS64 P0, [R0+URZ], R3 ;  /* 0x00000003000085a7 */ /* 0x000ea400080010ff */
[----:B--2---:R-:W-:Y:S05]  /*9970*/  @!P0 BRA `(.L_x_138) ;  /* 0xfffffffc00f08947 */ /* 0x004fea000383ffff */
[----:B------:R-:W-:Y:S05]  /*9980*/  BRA `(.L_x_139) ;  /* 0xffffff8c00a47947 */ /* 0x000fea000383ffff */
.L_x_45:
[----:B------:R-:W-:-:S07]  /*9990*/  MOV R0, UR5 ;  /* 0x0000000500007c02 */ /* 0x000fce0008000f00 */
.L_x_140:
[----:B-1----:R1:W2:Y:S02]  /*99a0*/  SYNCS.PHASECHK.TRANS64.TRYWAIT P0, [R0+URZ], R3 ;  /* 0x00000003000075a7 */ /* 0x0022a400080011ff */
[----:B--2---:R-:W-:Y:S05]  /*99b0*/  @!P0 NANOSLEEP.SYNCS 0x989680 ;  /* 0x009896800000895d */ /* 0x004fea0003900000 */
[----:B------:R-:W2:Y:S02]  /*99c0*/  @!P0 SYNCS.PHASECHK.TRANS64 P0, [R0+URZ], R3 ;  /* 0x00000003000085a7 */ /* 0x000ea400080010ff */
[----:B--2---:R-:W-:Y:S05]  /*99d0*/  @!P0 BRA `(.L_x_140) ;  /* 0xfffffffc00f08947 */ /* 0x004fea000383ffff */
[----:B------:R-:W-:Y:S05]  /*99e0*/  BRA `(.L_x_141) ;  /* 0xffffff8c00b07947 */ /* 0x000fea000383ffff */
.L_x_48:
[----:B-1----:R1:W2:Y:S02]  /*99f0*/  SYNCS.PHASECHK.TRANS64.TRYWAIT P0, [R2+URZ+0xf0], R4 ;  /* 0x0000f004020075a7 */ /* 0x0022a400080011ff */
[----:B--2---:R-:W-:Y:S05]  /*9a00*/  @!P0 NANOSLEEP.SYNCS 0x989680 ;  /* 0x009896800000895d */ /* 0x004fea0003900000 */
[----:B------:R-:W2:Y:S02]  /*9a10*/  @!P0 SYNCS.PHASECHK.TRANS64 P0, [R2+URZ+0xf0], R4 ;  /* 0x0000f004020085a7 */ /* 0x000ea400080010ff */
[----:B--2---:R-:W-:Y:S05]  /*9a20*/  @!P0 BRA `(.L_x_48) ;  /* 0xfffffffc00f08947 */ /* 0x004fea000383ffff */
[----:B------:R-:W-:Y:S05]  /*9a30*/  BRA `(.L_x_142) ;  /* 0xffffff90000c7947 */ /* 0x000fea000383ffff */
.L_x_49:
[----:B------:R-:W-:-:S07]  /*9a40*/  MOV R2, UR4 ;  /* 0x0000000400027c02 */ /* 0x000fce0008000f00 */
.L_x_143:
[----:B-1----:R1:W2:Y:S02]  /*9a50*/  SYNCS.PHASECHK.TRANS64.TRYWAIT P0, [R2+URZ+0xa0], R5 ;  /* 0x0000a005020075a7 */ /* 0x0022a400080011ff */
[----:B--2---:R-:W-:Y:S05]  /*9a60*/  @!P0 NANOSLEEP.SYNCS 0x989680 ;  /* 0x009896800000895d */ /* 0x004fea0003900000 */
[----:B------:R-:W2:Y:S02]  /*9a70*/  @!P0 SYNCS.PHASECHK.TRANS64 P0, [R2+URZ+0xa0], R5 ;  /* 0x0000a005020085a7 */ /* 0x000ea400080010ff */
[----:B--2---:R-:W-:Y:S05]  /*9a80*/  @!P0 BRA `(.L_x_143) ;  /* 0xfffffffc00f08947 */ /* 0x004fea000383ffff */
[----:B------:R-:W-:Y:S05]  /*9a90*/  BRA `(.L_x_144) ;  /* 0xffffff90001c7947 */ /* 0x000fea000383ffff */
.L_x_50:
[----:B-1----:R1:W2:Y:S02]  /*9aa0*/  SYNCS.PHASECHK.TRANS64.TRYWAIT P1, [R2+URZ+0x90], R4 ;  /* 0x00009004020075a7 */ /* 0x0022a400080211ff */
[----:B--2---:R-:W-:Y:S05]  /*9ab0*/  @!P1 NANOSLEEP.SYNCS 0x989680 ;  /* 0x009896800000995d */ /* 0x004fea0003900000 */
[----:B------:R-:W2:Y:S02]  /*9ac0*/  @!P1 SYNCS.PHASECHK.TRANS64 P1, [R2+URZ+0x90], R4 ;  /* 0x00009004020095a7 */ /* 0x000ea400080210ff */
[----:B--2---:R-:W-:Y:S05]  /*9ad0*/  @!P1 BRA `(.L_x_50) ;  /* 0xfffffffc00f09947 */ /* 0x004fea000383ffff */
[----:B------:R-:W-:Y:S05]  /*9ae0*/  BRA `(.L_x_145) ;  /* 0xffffff90004c7947 */ /* 0x000fea000383ffff */
.L_x_53:
[----:B------:R-:W-:-:S07]  /*9af0*/  MOV R0, UR4 ;  /* 0x0000000400007c02 */ /* 0x000fce0008000f00 */
.L_x_146:
[----:B-1----:R1:W2:Y:S02]  /*9b00*/  SYNCS.PHASECHK.TRANS64.TRYWAIT P0, [R0+URZ+0xa0], R2 ;  /* 0x0000a002000075a7 */ /* 0x0022a400080011ff */
[----:B--2---:R-:W-:Y:S05]  /*9b10*/  @!P0 NANOSLEEP.SYNCS 0x989680 ;  /* 0x009896800000895d */ /* 0x004fea0003900000 */
[----:B------:R-:W2:Y:S02]  /*9b20*/  @!P0 SYNCS.PHASECHK.TRANS64 P0, [R0+URZ+0xa0], R2 ;  /* 0x0000a002000085a7 */ /* 0x000ea400080010ff */
[----:B--2---:R-:W-:Y:S05]  /*9b30*/  @!P0 BRA `(.L_x_146) ;  /* 0xfffffffc00f08947 */ /* 0x004fea000383ffff */
[----:B------:R-:W-:Y:S05]  /*9b40*/  BRA `(.L_x_52) ;  /* 0xffffff9000a07947 */ /* 0x000fea000383ffff */
.L_x_60:
[----:B-1----:R1:W2:Y:S02]  /*9b50*/  SYNCS.PHASECHK.TRANS64.TRYWAIT P1, [R0+URZ+0x90], R2 ;  /* 0x00009002000075a7 */ /* 0x0022a400080211ff */
[----:B--2---:R-:W-:Y:S05]  /*9b60*/  @!P1 NANOSLEEP.SYNCS 0x989680 ;  /* 0x009896800000995d */ /* 0x004fea0003900000 */
[----:B------:R-:W2:Y:S02]  /*9b70*/  @!P1 SYNCS.PHASECHK.TRANS64 P1, [R0+URZ+0x90], R2 ;  /* 0x00009002000095a7 */ /* 0x000ea400080210ff */
[----:B--2---:R-:W-:Y:S05]  /*9b80*/  @!P1 BRA `(.L_x_60) ;  /* 0xfffffffc00f09947 */ /* 0x004fea000383ffff */
[----:B------:R-:W-:Y:S05]  /*9b90*/  BRA `(.L_x_147) ;  /* 0xffffff9800147947 */ /* 0x000fea000383ffff */
.L_x_61:
[----:B------:R-:W-:-:S07]  /*9ba0*/  MOV R2, UR31 ;  /* 0x0000001f00027c02 */ /* 0x000fce0008000f00 */
.L_x_148:
[----:B-1----:R1:W2:Y:S02]  /*9bb0*/  SYNCS.PHASECHK.TRANS64.TRYWAIT P0, [R2+URZ+0xd0], R0 ;  /* 0x0000d000020075a7 */ /* 0x0022a400080011ff */
[----:B--2---:R-:W-:Y:S05]  /*9bc0*/  @!P0 NANOSLEEP.SYNCS 0x989680 ;  /* 0x009896800000895d */ /* 0x004fea0003900000 */
[----:B------:R-:W2:Y:S02]  /*9bd0*/  @!P0 SYNCS.PHASECHK.TRANS64 P0, [R2+URZ+0xd0], R0 ;  /* 0x0000d000020085a7 */ /* 0x000ea400080010ff */
[----:B--2---:R-:W-:Y:S05]  /*9be0*/  @!P0 BRA `(.L_x_148) ;  /* 0xfffffffc00f08947 */ /* 0x004fea000383ffff */
[----:B------:R-:W-:Y:S05]  /*9bf0*/  BRA `(.L_x_149) ;  /* 0xffffff9800647947 */ /* 0x000fea000383ffff */
.L_x_64:
[----:B------:R-:W-:Y:S07]  /*9c00*/  MOV R0, UR5 ;  /* 0x0000000500007c02 */ /* 0x000fee0008000f00 */
.L_x_150:
[----:B-1----:R1:W2:Y:S02]  /*9c10*/  SYNCS.PHASECHK.TRANS64.TRYWAIT P0, [R0+URZ], R2 ;  /* 0x00000002000075a7 */ /* 0x0022a400080011ff */
[----:B--2---:R-:W-:Y:S05]  /*9c20*/  @!P0 NANOSLEEP.SYNCS 0x989680 ;  /* 0x009896800000895d */ /* 0x004fea0003900000 */
[----:B------:R-:W2:Y:S02]  /*9c30*/  @!P0 SYNCS.PHASECHK.TRANS64 P0, [R0+URZ], R2 ;  /* 0x00000002000085a7 */ /* 0x000ea400080010ff */
[----:B--2---:R-:W-:Y:S05]  /*9c40*/  @!P0 BRA `(.L_x_150) ;  /* 0xfffffffc00f08947 */ /* 0x004fea000383ffff */
[----:B------:R-:W-:Y:S05]  /*9c50*/  BRA `(.L_x_63) ;  /* 0xffffff9800807947 */ /* 0x000fea000383ffff */
.L_x_67:
[----:B------:R-:W-:-:S07]  /*9c60*/  MOV R0, UR4 ;  /* 0x0000000400007c02 */ /* 0x000fce0008000f00 */
.L_x_151:
[----:B--2---:R2:W4:Y:S02]  /*9c70*/  SYNCS.PHASECHK.TRANS64.TRYWAIT P0, [R0+URZ], R2 ;  /* 0x00000002000075a7 */ /* 0x00452400080011ff */
[----:B----4-:R-:W-:Y:S05]  /*9c80*/  @!P0 NANOSLEEP.SYNCS 0x989680 ;  /* 0x009896800000895d */ /* 0x010fea0003900000 */
[----:B------:R-:W4:Y:S02]  /*9c90*/  @!P0 SYNCS.PHASECHK.TRANS64 P0, [R0+URZ], R2 ;  /* 0x00000002000085a7 */ /* 0x000f2400080010ff */
[----:B----4-:R-:W-:Y:S05]  /*9ca0*/  @!P0 BRA `(.L_x_151) ;  /* 0xfffffffc00f08947 */ /* 0x010fea000383ffff */
[----:B------:R-:W-:Y:S05]  /*9cb0*/  BRA `(.L_x_152) ;  /* 0xffffff9c005c7947 */ /* 0x000fea000383ffff */
.L_x_68:
[----:B------:R-:W-:-:S07]  /*9cc0*/  MOV R0, UR5 ;  /* 0x0000000500007c02 */ /* 0x000fce0008000f00 */
.L_x_153:
[----:B-1----:R1:W2:Y:S02]  /*9cd0*/  SYNCS.PHASECHK.TRANS64.TRYWAIT P0, [R0+URZ], R3 ;  /* 0x00000003000075a7 */ /* 0x0022a400080011ff */
[----:B--2---:R-:W-:Y:S05]  /*9ce0*/  @!P0 NANOSLEEP.SYNCS 0x989680 ;  /* 0x009896800000895d */ /* 0x004fea0003900000 */
[----:B------:R-:W2:Y:S02]  /*9cf0*/  @!P0 SYNCS.PHASECHK.TRANS64 P0, [R0+URZ], R3 ;  /* 0x00000003000085a7 */ /* 0x000ea400080010ff */
[----:B--2---:R-:W-:Y:S05]  /*9d00*/  @!P0 BRA `(.L_x_153) ;  /* 0xfffffffc00f08947 */ /* 0x004fea000383ffff */
[----:B------:R-:W-:Y:S05]  /*9d10*/  BRA `(.L_x_154) ;  /* 0xffffff9c00687947 */ /* 0x000fea000383ffff */
.L_x_69:
[----:B------:R-:W-:-:S07]  /*9d20*/  MOV R0, UR5 ;  /* 0x0000000500007c02 */ /* 0x000fce0008000f00 */
.L_x_155:
[----:B-1----:R1:W2:Y:S02]  /*9d30*/  SYNCS.PHASECHK.TRANS64.TRYWAIT P0, [R0+URZ], R3 ;  /* 0x00000003000075a7 */ /* 0x0022a400080011ff */
[----:B--2---:R-:W-:Y:S05]  /*9d40*/  @!P0 NANOSLEEP.SYNCS 0x989680 ;  /* 0x009896800000895d */ /* 0x004fea0003900000 */
[----:B------:R-:W2:Y:S02]  /*9d50*/  @!P0 SYNCS.PHASECHK.TRANS64 P0, [R0+URZ], R3 ;  /* 0x00000003000085a7 */ /* 0x000ea400080010ff */
[----:B--2---:R-:W-:Y:S05]  /*9d60*/  @!P0 BRA `(.L_x_155) ;  /* 0xfffffffc00f08947 */ /* 0x004fea000383ffff */
[----:B------:R-:W-:Y:S05]  /*9d70*/  BRA `(.L_x_156) ;  /* 0xffffff9c00747947 */ /* 0x000fea000383ffff */
.L_x_70:
[----:B-1----:R-:W-:-:S07]  /*9d80*/  MOV R0, UR4 ;  /* 0x0000000400007c02 */ /* 0x002fce0008000f00 */
.L_x_157:
[----:B-1----:R1:W2:Y:S02]  /*9d90*/  SYNCS.PHASECHK.TRANS64.TRYWAIT P0, [R0+URZ], R2 ;  /* 0x00000002000075a7 */ /* 0x0022a400080011ff */
[----:B--2---:R-:W-:Y:S05]  /*9da0*/  @!P0 NANOSLEEP.SYNCS 0x989680 ;  /* 0x009896800000895d */ /* 0x004fea0003900000 */
[----:B------:R-:W2:Y:S02]  /*9db0*/  @!P0 SYNCS.PHASECHK.TRANS64 P0, [R0+URZ], R2 ;  /* 0x00000002000085a7 */ /* 0x000ea400080010ff */
[----:B--2---:R-:W-:Y:S05]  /*9dc0*/  @!P0 BRA `(.L_x_157) ;  /* 0xfffffffc00f08947 */ /* 0x004fea000383ffff */
[----:B------:R-:W-:Y:S05]  /*9dd0*/  BRA `(.L_x_158) ;  /* 0xffffff9c00807947 */ /* 0x000fea000383ffff */
.L_x_75:
[----:B--2---:R2:W3:Y:S02]  /*9de0*/  SYNCS.PHASECHK.TRANS64.TRYWAIT P0, [R12+URZ+0x90], R0 ;  /* 0x000090000c0075a7 */ /* 0x0044e400080011ff */
[----:B---3--:R-:W-:Y:S05]  /*9df0*/  @!P0 NANOSLEEP.SYNCS 0x989680 ;  /* 0x009896800000895d */ /* 0x008fea0003900000 */
[----:B------:R-:W3:Y:S02]  /*9e00*/  @!P0 SYNCS.PHASECHK.TRANS64 P0, [R12+URZ+0x90], R0 ;  /* 0x000090000c0085a7 */ /* 0x000ee400080010ff */
[----:B---3--:R-:W-:Y:S05]  /*9e10*/  @!P0 BRA `(.L_x_75) ;  /* 0xfffffffc00f08947 */ /* 0x008fea000383ffff */
[----:B------:R-:W-:Y:S05]  /*9e20*/  BRA `(.L_x_159) ;  /* 0xffffffa000a07947 */ /* 0x000fea000383ffff */
.L_x_78:
[----:B-1----:R-:W-:Y:S07]  /*9e30*/  MOV R0, UR21 ;  /* 0x0000001500007c02 */ /* 0x002fee0008000f00 */
.L_x_160:
[----:B-1----:R1:W2:Y:S02]  /*9e40*/  SYNCS.PHASECHK.TRANS64.TRYWAIT P2, [R0+URZ+0x88], R6 ;  /* 0x00008806000075a7 */ /* 0x0022a400080411ff */
[----:B--2---:R-:W-:Y:S05]  /*9e50*/  @!P2 NANOSLEEP.SYNCS 0x989680 ;  /* 0x009896800000a95d */ /* 0x004fea0003900000 */
[----:B------:R-:W2:Y:S02]  /*9e60*/  @!P2 SYNCS.PHASECHK.TRANS64 P2, [R0+URZ+0x88], R6 ;  /* 0x000088060000a5a7 */ /* 0x000ea400080410ff */
[----:B--2---:R-:W-:Y:S05]  /*9e70*/  @!P2 BRA `(.L_x_160) ;  /* 0xfffffffc00f0a947 */ /* 0x004fea000383ffff */
[----:B------:R-:W-:Y:S05]  /*9e80*/  BRA `(.L_x_77) ;  /* 0xffffffa800087947 */ /* 0x000fea000383ffff */
.L_x_81:
[----:B------:R-:W-:Y:S07]  /*9e90*/  MOV R0, UR21 ;  /* 0x0000001500007c02 */ /* 0x000fee0008000f00 */
.L_x_161:
[----:B-1----:R1:W2:Y:S02]  /*9ea0*/  SYNCS.PHASECHK.TRANS64.TRYWAIT P0, [R0+URZ+0x60], R9 ;  /* 0x00006009000075a7 */ /* 0x0022a400080011ff */
[----:B--2---:R-:W-:Y:S05]  /*9eb0*/  @!P0 NANOSLEEP.SYNCS 0x989680 ;  /* 0x009896800000895d */ /* 0x004fea0003900000 */
[----:B------:R-:W2:Y:S02]  /*9ec0*/  @!P0 SYNCS.PHASECHK.TRANS64 P0, [R0+URZ+0x60], R9 ;  /* 0x00006009000085a7 */ /* 0x000ea400080010ff */
[----:B--2---:R-:W-:Y:S05]  /*9ed0*/  @!P0 BRA `(.L_x_161) ;  /* 0xfffffffc00f08947 */ /* 0x004fea000383ffff */
[----:B------:R-:W-:Y:S05]  /*9ee0*/  BRA `(.L_x_162) ;  /* 0xffffffa800647947 */ /* 0x000fea000383ffff */
.L_x_82:
[----:B------:R-:W-:Y:S07]  /*9ef0*/  MOV R0, UR21 ;  /* 0x0000001500007c02 */ /* 0x000fee0008000f00 */
.L_x_163:
[----:B-1----:R1:W2:Y:S02]  /*9f00*/  SYNCS.PHASECHK.TRANS64.TRYWAIT P0, [R0+URZ+0x68], R9 ;  /* 0x00006809000075a7 */ /* 0x0022a400080011ff */
[----:B--2---:R-:W-:Y:S05]  /*9f10*/  @!P0 NANOSLEEP.SYNCS 0x989680 ;  /* 0x009896800000895d */ /* 0x004fea0003900000 */
[----:B------:R-:W2:Y:S02]  /*9f20*/  @!P0 SYNCS.PHASECHK.TRANS64 P0, [R0+URZ+0x68], R9 ;  /* 0x00006809000085a7 */ /* 0x000ea400080010ff */
[----:B--2---:R-:W-:Y:S05]  /*9f30*/  @!P0 BRA `(.L_x_163) ;  /* 0xfffffffc00f08947 */ /* 0x004fea000383ffff */
[----:B------:R-:W-:Y:S05]  /*9f40*/  BRA `(.L_x_164) ;  /* 0xffffffa800a07947 */ /* 0x000fea000383ffff */
.L_x_83:
[----:B------:R-:W-:Y:S07]  /*9f50*/  MOV R0, UR21 ;  /* 0x0000001500007c02 */ /* 0x000fee0008000f00 */
.L_x_165:
[----:B-1----:R1:W2:Y:S02]  /*9f60*/  SYNCS.PHASECHK.TRANS64.TRYWAIT P0, [R0+URZ+0x70], R9 ;  /* 0x00007009000075a7 */ /* 0x0022a400080011ff */
[----:B--2---:R-:W-:Y:S05]  /*9f70*/  @!P0 NANOSLEEP.SYNCS 0x989680 ;  /* 0x009896800000895d */ /* 0x004fea0003900000 */
[----:B------:R-:W2:Y:S02]  /*9f80*/  @!P0 SYNCS.PHASECHK.TRANS64 P0, [R0+URZ+0x70], R9 ;  /* 0x00007009000085a7 */ /* 0x000ea400080010ff */
[----:B--2---:R-:W-:Y:S05]  /*9f90*/  @!P0 BRA `(.L_x_165) ;  /* 0xfffffffc00f08947 */ /* 0x004fea000383ffff */
[----:B------:R-:W-:Y:S05]  /*9fa0*/  BRA `(.L_x_166) ;  /* 0xffffffa800e87947 */ /* 0x000fea000383ffff */
.L_x_84:
[----:B------:R-:W-:Y:S07]  /*9fb0*/  MOV R0, UR21 ;  /* 0x0000001500007c02 */ /* 0x000fee0008000f00 */
.L_x_167:
[----:B-1----:R1:W2:Y:S02]  /*9fc0*/  SYNCS.PHASECHK.TRANS64.TRYWAIT P0, [R0+URZ+0x78], R9 ;  /* 0x00007809000075a7 */ /* 0x0022a400080011ff */
[----:B--2---:R-:W-:Y:S05]  /*9fd0*/  @!P0 NANOSLEEP.SYNCS 0x989680 ;  /* 0x009896800000895d */ /* 0x004fea0003900000 */
[----:B------:R-:W2:Y:S02]  /*9fe0*/  @!P0 SYNCS.PHASECHK.TRANS64 P0, [R0+URZ+0x78], R9 ;  /* 0x00007809000085a7 */ /* 0x000ea400080010ff */
[----:B--2---:R-:W-:Y:S05]  /*9ff0*/  @!P0 BRA `(.L_x_167) ;  /* 0xfffffffc00f08947 */ /* 0x004fea000383ffff */
[----:B------:R-:W-:Y:S05]  /*a000*/  BRA `(.L_x_168) ;  /* 0xffffffac002c7947 */ /* 0x000fea000383ffff */
.L_x_86:
[----:B------:R-:W-:-:S07]  /*a010*/  MOV R0, UR21 ;  /* 0x0000001500007c02 */ /* 0x000fce0008000f00 */
.L_x_169:
[----:B-1----:R1:W3:Y:S02]  /*a020*/  SYNCS.PHASECHK.TRANS64.TRYWAIT P0, [R0+URZ+0x60], R2 ;  /* 0x00006002000075a7 */ /* 0x0022e400080011ff */
[----:B---3--:R-:W-:Y:S05]  /*a030*/  @!P0 NANOSLEEP.SYNCS 0x989680 ;  /* 0x009896800000895d */ /* 0x008fea0003900000 */
[----:B------:R-:W3:Y:S02]  /*a040*/  @!P0 SYNCS.PHASECHK.TRANS64 P0, [R0+URZ+0x60], R2 ;  /* 0x00006002000085a7 */ /* 0x000ee400080010ff */
[----:B---3--:R-:W-:Y:S05]  /*a050*/  @!P0 BRA `(.L_x_169) ;  /* 0xfffffffc00f08947 */ /* 0x008fea000383ffff */
[----:B------:R-:W-:Y:S05]  /*a060*/  BRA `(.L_x_170) ;  /* 0xffffffac00a47947 */ /* 0x000fea000383ffff */
.L_x_87:
[----:B-1----:R-:W-:-:S07]  /*a070*/  MOV R0, UR21 ;  /* 0x0000001500007c02 */ /* 0x002fce0008000f00 */
.L_x_171:
[----:B-1----:R1:W3:Y:S02]  /*a080*/  SYNCS.PHASECHK.TRANS64.TRYWAIT P0, [R0+URZ+0x68], R2 ;  /* 0x00006802000075a7 */ /* 0x0022e400080011ff */
[----:B---3--:R-:W-:Y:S05]  /*a090*/  @!P0 NANOSLEEP.SYNCS 0x989680 ;  /* 0x009896800000895d */ /* 0x008fea0003900000 */
[----:B------:R-:W3:Y:S02]  /*a0a0*/  @!P0 SYNCS.PHASECHK.TRANS64 P0, [R0+URZ+0x68], R2 ;  /* 0x00006802000085a7 */ /* 0x000ee400080010ff */
[----:B---3--:R-:W-:Y:S05]  /*a0b0*/  @!P0 BRA `(.L_x_171) ;  /* 0xfffffffc00f08947 */ /* 0x008fea000383ffff */
[----:B------:R-:W-:Y:S05]  /*a0c0*/  BRA `(.L_x_172) ;  /* 0xffffffac00947947 */ /* 0x000fea000383ffff */
.L_x_88:
[----:B-1----:R-:W-:-:S07]  /*a0d0*/  MOV R0, UR21 ;  /* 0x0000001500007c02 */ /* 0x002fce0008000f00 */
.L_x_173:
[----:B-1----:R1:W3:Y:S02]  /*a0e0*/  SYNCS.PHASECHK.TRANS64.TRYWAIT P0, [R0+URZ+0x70], R2 ;  /* 0x00007002000075a7 */ /* 0x0022e400080011ff */
[----:B---3--:R-:W-:Y:S05]  /*a0f0*/  @!P0 NANOSLEEP.SYNCS 0x989680 ;  /* 0x009896800000895d */ /* 0x008fea0003900000 */
[----:B------:R-:W3:Y:S02]  /*a100*/  @!P0 SYNCS.PHASECHK.TRANS64 P0, [R0+URZ+0x70], R2 ;  /* 0x00007002000085a7 */ /* 0x000ee400080010ff */
[----:B---3--:R-:W-:Y:S05]  /*a110*/  @!P0 BRA `(.L_x_173) ;  /* 0xfffffffc00f08947 */ /* 0x008fea000383ffff */
[----:B------:R-:W-:Y:S05]  /*a120*/  BRA `(.L_x_174) ;  /* 0xffffffac00847947 */ /* 0x000fea000383ffff */
.L_x_90:
[----:B-1----:R1:W2:Y:S02]  /*a130*/  SYNCS.PHASECHK.TRANS64.TRYWAIT P0, [R3+URZ+0x90], R0 ;  /* 0x00009000030075a7 */ /* 0x0022a400080011ff */
[----:B--2---:R-:W-:Y:S05]  /*a140*/  @!P0 NANOSLEEP.SYNCS 0x989680 ;  /* 0x009896800000895d */ /* 0x004fea0003900000 */
[----:B------:R-:W2:Y:S02]  /*a150*/  @!P0 SYNCS.PHASECHK.TRANS64 P0, [R3+URZ+0x90], R0 ;  /* 0x00009000030085a7 */ /* 0x000ea400080010ff */
[----:B--2---:R-:W-:Y:S05]  /*a160*/  @!P0 BRA `(.L_x_90) ;  /* 0xfffffffc00f08947 */ /* 0x004fea000383ffff */
[----:B------:R-:W-:Y:S05]  /*a170*/  BRA `(.L_x_175) ;  /* 0xffffffb000507947 */ /* 0x000fea000383ffff */
.L_x_101:
[----:B-1----:R1:W2:Y:S02]  /*a180*/  SYNCS.PHASECHK.TRANS64.TRYWAIT P1, [R2+URZ+0x40], R0 ;  /* 0x00004000020075a7 */ /* 0x0022a400080211ff */
[----:B--2---:R-:W-:Y:S05]  /*a190*/  @!P1 NANOSLEEP.SYNCS 0x989680 ;  /* 0x009896800000995d */ /* 0x004fea0003900000 */
[----:B------:R-:W2:Y:S02]  /*a1a0*/  @!P1 SYNCS.PHASECHK.TRANS64 P1, [R2+URZ+0x40], R0 ;  /* 0x00004000020095a7 */ /* 0x000ea400080210ff */
[----:B--2---:R-:W-:Y:S05]  /*a1b0*/  @!P1 BRA `(.L_x_101) ;  /* 0xfffffffc00f09947 */ /* 0x004fea000383ffff */
[----:B------:R-:W-:Y:S05]  /*a1c0*/  BRA `(.L_x_100) ;  /* 0xffffffbc00c47947 */ /* 0x000fea000383ffff */
.L_x_103:
[----:B-1----:R1:W2:Y:S02]  /*a1d0*/  SYNCS.PHASECHK.TRANS64.TRYWAIT P0, [R52+URZ+0xb0], R3 ;  /* 0x0000b003340075a7 */ /* 0x0022a400080011ff */
[----:B--2---:R-:W-:Y:S05]  /*a1e0*/  @!P0 NANOSLEEP.SYNCS 0x989680 ;  /* 0x009896800000895d */ /* 0x004fea0003900000 */
[----:B------:R-:W2:Y:S02]  /*a1f0*/  @!P0 SYNCS.PHASECHK.TRANS64 P0, [R52+URZ+0xb0], R3 ;  /* 0x0000b003340085a7 */ /* 0x000ea400080010ff */
[----:B--2---:R-:W-:Y:S05]  /*a200*/  @!P0 BRA `(.L_x_103) ;  /* 0xfffffffc00f08947 */ /* 0x004fea000383ffff */
[----:B------:R-:W-:Y:S05]  /*a210*/  BRA `(.L_x_102) ;  /* 0xffffffc000187947 */ /* 0x000fea000383ffff */
.L_x_111:
[----:B--2---:R2:W3:Y:S02]  /*a220*/  SYNCS.PHASECHK.TRANS64.TRYWAIT P0, [R0+URZ+0x40], R2 ;  /* 0x00004002000075a7 */ /* 0x0044e400080011ff */
[----:B---3--:R-:W-:Y:S05]  /*a230*/  @!P0 NANOSLEEP.SYNCS 0x989680 ;  /* 0x009896800000895d */ /* 0x008fea0003900000 */
[----:B------:R-:W3:Y:S02]  /*a240*/  @!P0 SYNCS.PHASECHK.TRANS64 P0, [R0+URZ+0x40], R2 ;  /* 0x00004002000085a7 */ /* 0x000ee400080010ff */
[----:B---3--:R-:W-:Y:S05]  /*a250*/  @!P0 BRA `(.L_x_111) ;  /* 0xfffffffc00f08947 */ /* 0x008fea000383ffff */
[----:B------:R-:W-:Y:S05]  /*a260*/  BRA `(.L_x_110) ;  /* 0xffffffcc000c7947 */ /* 0x000fea000383ffff */
.L_x_119:
[----:B--2---:R2:W3:Y:S02]  /*a270*/  SYNCS.PHASECHK.TRANS64.TRYWAIT P0, [R0+URZ+0x40], R4 ;  /* 0x00004004000075a7 */ /* 0x0044e400080011ff */
[----:B---3--:R-:W-:Y:S05]  /*a280*/  @!P0 NANOSLEEP.SYNCS 0x989680 ;  /* 0x009896800000895d */ /* 0x008fea0003900000 */
[----:B------:R-:W3:Y:S02]  /*a290*/  @!P0 SYNCS.PHASECHK.TRANS64 P0, [R0+URZ+0x40], R4 ;  /* 0x00004004000085a7 */ /* 0x000ee400080010ff */
[----:B---3--:R-:W-:Y:S05]  /*a2a0*/  @!P0 BRA `(.L_x_119) ;  /* 0xfffffffc00f08947 */ /* 0x008fea000383ffff */
[----:B------:R-:W-:Y:S05]  /*a2b0*/  BRA `(.L_x_118) ;  /* 0xffffffd800487947 */ /* 0x000fea000383ffff */
.L_x_127:
[----:B--2---:R2:W3:Y:S02]  /*a2c0*/  SYNCS.PHASECHK.TRANS64.TRYWAIT P0, [R0+URZ+0x40], R2 ;  /* 0x00004002000075a7 */ /* 0x0044e400080011ff */
[----:B---3--:R-:W-:Y:S05]  /*a2d0*/  @!P0 NANOSLEEP.SYNCS 0x989680 ;  /* 0x009896800000895d */ /* 0x008fea0003900000 */
[----:B------:R-:W3:Y:S02]  /*a2e0*/  @!P0 SYNCS.PHASECHK.TRANS64 P0, [R0+URZ+0x40], R2 ;  /* 0x00004002000085a7 */ /* 0x000ee400080010ff */
[----:B---3--:R-:W-:Y:S05]  /*a2f0*/  @!P0 BRA `(.L_x_127) ;  /* 0xfffffffc00f08947 */ /* 0x008fea000383ffff */
[----:B------:R-:W-:Y:S05]  /*a300*/  BRA `(.L_x_126) ;  /* 0xffffffe400947947 */ /* 0x000fea000383ffff */
        .weak           $__internal_0_$__cuda_sm10x_tcgen05_guardrail_trap_col_being_dealloced_not_returned_by_alloc
        .type           $__internal_0_$__cuda_sm10x_tcgen05_guardrail_trap_col_being_dealloced_not_returned_by_alloc,@function
        .size           $__internal_0_$__cuda_sm10x_tcgen05_guardrail_trap_col_being_dealloced_not_returned_by_alloc,($__internal_1_$__cuda_sm10x_tcgen05_guardrail_trap_phase_invalid_during_alloc - $__internal_0_$__cuda_sm10x_tcgen05_guardrail_trap_col_being_dealloced_not_returned_by_alloc)
$__internal_0_$__cuda_sm10x_tcgen05_guardrail_trap_col_being_dealloced_not_returned_by_alloc:
[----:B------:R-:W-:Y:S05]  /*a310*/  BPT.TRAP 0x1 ;  /* 0x000000040000795c */ /* 0x000fea0000300000 */
[----:B------:R-:W-:-:S04]  /*a320*/  HFMA2 R3, -RZ, RZ, 0, 0 ;  /* 0x00000000ff037431 */ /* 0x000fc800000001ff */
[----:B------:R-:W-:Y:S05]  /*a330*/  RET.REL.NODEC R2 `(_ZN7cutlass13device_kernelINS_4gemm6kernel13GemmUniversalIN4cute5tupleIJiiiiEEENS1_10collective13CollectiveMmaINS1_35MainloopSm100TmaUmmaWarpSpecializedILi4ELi2ELi4ENS5_IJNS4_1CILi1EEENSA_ILi2EEESB_EEEEENS5_IJNSA_ILi64EEENSA_ILi256EEENSA_ILi128EEEEEEaNS5_IJlSB_lEEEaSJ_NS4_8TiledMMAINS4_8MMA_AtomIJNS4_15SM100_MMA_S8_SSIaaiLi64ELi256ELNS4_4UMMA5MajorE0ELSO_0ELNSN_8SaturateE0EEEEEENS4_6LayoutINS5_IJSB_SB_SB_EEENS5_IJNSA_ILi0EEESU_SU_EEEEENS5_IJNS4_10UnderscoreESX_SX_EEEEENS4_23SM90_TMA_LOAD_MULTICASTENS4_14ComposedLayoutINS4_7SwizzleILi3ELi4ELi3EEENS4_18smem_ptr_flag_bitsILi8EEENSS_INS5_IJNSA_ILi8EEESH_EEENS5_IJSH_SB_EEEEEEEvNS4_8identityENS4_13SM90_TMA_LOADES1A_vS1B_EENS_8epilogue10collective18CollectiveEpilogueINS1E_23Sm100TmaWarpSpecializedILi4ELi2ELi32ELb0ELb0EEEJSI_NS5_IJNSS_ISF_SB_EES1J_EEEaSJ_aSJ_NS1E_6fusion15FusionCallbacksIS1I_NS1L_17LinearCombinationIaiaiLNS_15FloatRoundStyleE2EEESI_S1K_JEEENS4_5SM1004TMEM4LOAD26SM100_TMEM_LOAD_16dp32b32xES1C_NS11_INS12_ILi2ELi4ELi3EEES15_NSS_INS5_IJS16_SF_EEENS5_IJSF_SB_EEEEEEENS4_39AutoVectorizingCopyWithAssumedAlignmentILi128EEENS4_14SM90_TMA_STOREES1Z_S21_S21_EEEvvEEEEvNT_6ParamsE) ;  /* 0xffffff5c02307950 */ /* 0x000fea0003c3ffff */
        .weak           $__internal_1_$__cuda_sm10x_tcgen05_guardrail_trap_phase_invalid_during_alloc
        .type           $__internal_1_$__cuda_sm10x_tcgen05_guardrail_trap_phase_invalid_during_alloc,@function
        .size           $__internal_1_$__cuda_sm10x_tcgen05_guardrail_trap_phase_invalid_during_alloc,($__internal_2_$__cuda_sm10x_tcgen05_guardrail_trap_unallocated_columns_being_dealloced - $__internal_1_$__cuda_sm10x_tcgen05_guardrail_trap_phase_invalid_during_alloc)
$__internal_1_$__cuda_sm10x_tcgen05_guardrail_trap_phase_invalid_during_alloc:
[----:B------:R-:W-:Y:S05]  /*a340*/  BPT.TRAP 0x1 ;  /* 0x000000040000795c */ /* 0x000fea0000300000 */
[----:B------:R-:W-:-:S04]  /*a350*/  MOV R5, 0x0 ;  /* 0x0000000000057802 */ /* 0x000fc80000000f00 */
[----:B------:R-:W-:Y:S05]  /*a360*/  RET.REL.NODEC R4 `(_ZN7cutlass13device_kernelINS_4gemm6kernel13GemmUniversalIN4cute5tupleIJiiiiEEENS1_10collective13CollectiveMmaINS1_35MainloopSm100TmaUmmaWarpSpecializedILi4ELi2ELi4ENS5_IJNS4_1CILi1EEENSA_ILi2EEESB_EEEEENS5_IJNSA_ILi64EEENSA_ILi256EEENSA_ILi128EEEEEEaNS5_IJlSB_lEEEaSJ_NS4_8TiledMMAINS4_8MMA_AtomIJNS4_15SM100_MMA_S8_SSIaaiLi64ELi256ELNS4_4UMMA5MajorE0ELSO_0ELNSN_8SaturateE0EEEEEENS4_6LayoutINS5_IJSB_SB_SB_EEENS5_IJNSA_ILi0EEESU_SU_EEEEENS5_IJNS4_10UnderscoreESX_SX_EEEEENS4_23SM90_TMA_LOAD_MULTICASTENS4_14ComposedLayoutINS4_7SwizzleILi3ELi4ELi3EEENS4_18smem_ptr_flag_bitsILi8EEENSS_INS5_IJNSA_ILi8EEESH_EEENS5_IJSH_SB_EEEEEEEvNS4_8identityENS4_13SM90_TMA_LOADES1A_vS1B_EENS_8epilogue10collective18CollectiveEpilogueINS1E_23Sm100TmaWarpSpecializedILi4ELi2ELi32ELb0ELb0EEEJSI_NS5_IJNSS_ISF_SB_EES1J_EEEaSJ_aSJ_NS1E_6fusion15FusionCallbacksIS1I_NS1L_17LinearCombinationIaiaiLNS_15FloatRoundStyleE2EEESI_S1K_JEEENS4_5SM1004TMEM4LOAD26SM100_TMEM_LOAD_16dp32b32xES1C_NS11_INS12_ILi2ELi4ELi3EEES15_NSS_INS5_IJS16_SF_EEENS5_IJSF_SB_EEEEEEENS4_39AutoVectorizingCopyWithAssumedAlignmentILi128EEENS4_14SM90_TMA_STOREES1Z_S21_S21_EEEvvEEEEvNT_6ParamsE) ;  /* 0xffffff5c04247950 */ /* 0x000fea0003c3ffff */
        .weak           $__internal_2_$__cuda_sm10x_tcgen05_guardrail_trap_unallocated_columns_being_dealloced
        .type           $__internal_2_$__cuda_sm10x_tcgen05_guardrail_trap_unallocated_columns_being_dealloced,@function
        .size           $__internal_2_$__cuda_sm10x_tcgen05_guardrail_trap_unallocated_columns_being_dealloced,(.L_x_177 - $__internal_2_$__cuda_sm10x_tcgen05_guardrail_trap_unallocated_columns_being_dealloced)
$__internal_2_$__cuda_sm10x_tcgen05_guardrail_trap_unallocated_columns_being_dealloced:
[----:B------:R-:W-:Y:S05]  /*a370*/  BPT.TRAP 0x1 ;  /* 0x000000040000795c */ /* 0x000fea0000300000 */
[----:B------:R-:W-:-:S04]  /*a380*/  HFMA2 R3, -RZ, RZ, 0, 0 ;  /* 0x00000000ff037431 */ /* 0x000fc800000001ff */
[----:B------:R-:W-:Y:S05]  /*a390*/  RET.REL.NODEC R2 `(_ZN7cutlass13device_kernelINS_4gemm6kernel13GemmUniversalIN4cute5tupleIJiiiiEEENS1_10collective13CollectiveMmaINS1_35MainloopSm100TmaUmmaWarpSpecializedILi4ELi2ELi4ENS5_IJNS4_1CILi1EEENSA_ILi2EEESB_EEEEENS5_IJNSA_ILi64EEENSA_ILi256EEENSA_ILi128EEEEEEaNS5_IJlSB_lEEEaSJ_NS4_8TiledMMAINS4_8MMA_AtomIJNS4_15SM100_MMA_S8_SSIaaiLi64ELi256ELNS4_4UMMA5MajorE0ELSO_0ELNSN_8SaturateE0EEEEEENS4_6LayoutINS5_IJSB_SB_SB_EEENS5_IJNSA_ILi0EEESU_SU_EEEEENS5_IJNS4_10UnderscoreESX_SX_EEEEENS4_23SM90_TMA_LOAD_MULTICASTENS4_14ComposedLayoutINS4_7SwizzleILi3ELi4ELi3EEENS4_18smem_ptr_flag_bitsILi8EEENSS_INS5_IJNSA_ILi8EEESH_EEENS5_IJSH_SB_EEEEEEEvNS4_8identityENS4_13SM90_TMA_LOADES1A_vS1B_EENS_8epilogue10collective18CollectiveEpilogueINS1E_23Sm100TmaWarpSpecializedILi4ELi2ELi32ELb0ELb0EEEJSI_NS5_IJNSS_ISF_SB_EES1J_EEEaSJ_aSJ_NS1E_6fusion15FusionCallbacksIS1I_NS1L_17LinearCombinationIaiaiLNS_15FloatRoundStyleE2EEESI_S1K_JEEENS4_5SM1004TMEM4LOAD26SM100_TMEM_LOAD_16dp32b32xES1C_NS11_INS12_ILi2ELi4ELi3EEES15_NSS_INS5_IJS16_SF_EEENS5_IJSF_SB_EEEEEEENS4_39AutoVectorizingCopyWithAssumedAlignmentILi128EEENS4_14SM90_TMA_STOREES1Z_S21_S21_EEEvvEEEEvNT_6ParamsE) ;  /* 0xffffff5c02187950 */ /* 0x000fea0003c3ffff */
.L_x_176:
[----:B------:R-:W-:-:S00]  /*a3a0*/  BRA `(.L_x_176) ;  /* 0xfffffffc00fc7947 */ /* 0x000fc0000383ffff */
[----:B------:R-:W-:-:S00]  /*a3b0*/  NOP ;  /* 0x0000000000007918 */ /* 0x000fc00000000000 */
        /* <DEDUP_REMOVED lines=12> */
.L_x_177:


//--------------------- .nv.global.init           --------------------------
	.section	.nv.global.init,"aw",@progbits
.nv.global.init:
	.type		$str$27,@object
	.size		$str$27,($str$28 - $str$27)
$str$27:
        /*0000*/ 	.byte	0x28, 0x61, 0x64, 0x64, 0x72, 0x65, 0x73, 0x73, 0x20, 0x26, 0x20, 0x6d, 0x61, 0x73, 0x6b, 0x29
        /*0010*/ 	.byte	0x20, 0x3d, 0x3d, 0x20, 0x30, 0x00
	.type		$str$28,@object
	.size		$str$28,($str$26 - $str$28)
$str$28:
        /*0016*/ 	.byte	0x2f, 0x74, 0x6d, 0x70, 0x2f, 0x63, 0x75, 0x74, 0x6c, 0x61, 0x73, 0x73, 0x5f, 0x73, 0x77, 0x65
        /*0026*/ 	.byte	0x65, 0x70, 0x5f, 0x73, 0x72, 0x63, 0x2f, 0x69, 0x6e, 0x63, 0x6c, 0x75, 0x64, 0x65, 0x2f, 0x63
        /*0036*/ 	.byte	0x75, 0x74, 0x65, 0x2f, 0x70, 0x6f, 0x69, 0x6e, 0x74, 0x65, 0x72, 0x5f, 0x66, 0x6c, 0x61, 0x67
        /*0046*/ 	.byte	0x67, 0x65, 0x64, 0x2e, 0x68, 0x70, 0x70, 0x00
	.type		$str$26,@object
	.size		$str$26,($str$25 - $str$26)
$str$26:
        /*004e*/ 	.byte	0x2f, 0x74, 0x6d, 0x70, 0x2f, 0x63, 0x75, 0x74, 0x6c, 0x61, 0x73, 0x73, 0x5f, 0x73, 0x77, 0x65
        /*005e*/ 	.byte	0x65, 0x70, 0x5f, 0x73, 0x72, 0x63, 0x2f, 0x69, 0x6e, 0x63, 0x6c, 0x75, 0x64, 0x65, 0x2f, 0x63
        /*006e*/ 	.byte	0x75, 0x74, 0x65, 0x2f, 0x61, 0x74, 0x6f, 0x6d, 0x2f, 0x63, 0x6f, 0x70, 0x79, 0x5f, 0x74, 0x72
        /*007e*/ 	.byte	0x61, 0x69, 0x74, 0x73, 0x5f, 0x73, 0x6d, 0x31, 0x30, 0x30, 0x2e, 0x68, 0x70, 0x70, 0x00
	.type		$str$25,@object
	.size		$str$25,(__unnamed_1 - $str$25)
$str$25:
        /*008d*/ 	.byte	0x28, 0x28, 0x75, 0x69, 0x6e, 0x74, 0x33, 0x32, 0x5f, 0x74, 0x28, 0x74, 0x68, 0x72, 0x65, 0x61
        /*009d*/ 	.byte	0x64, 0x49, 0x64, 0x78, 0x2e, 0x78, 0x29, 0x20, 0x2f, 0x20, 0x33, 0x32, 0x29, 0x20, 0x25, 0x20
        /*00ad*/ 	.byte	0x34, 0x29, 0x20, 0x3d, 0x3d, 0x20, 0x28, 0x28, 0x28, 0x74, 0x6d, 0x65, 0x6d, 0x5f, 0x61, 0x64
        /*00bd*/ 	.byte	0x64, 0x72, 0x20, 0x3e, 0x3e, 0x20, 0x31, 0x36, 0x29, 0x20, 0x2f, 0x20, 0x33, 0x32, 0x29, 0x20
        /*00cd*/ 	.byte	0x25, 0x20, 0x34, 0x29, 0x00
	.type		__unnamed_1,@object
	.size		__unnamed_1,(__unnamed_2 - __unnamed_1)
__unnamed_1:
        /*00d2*/ 	.byte	0x61, 0x75, 0x74, 0x6f, 0x20, 0x63, 0x75, 0x74, 0x65, 0x3a, 0x3a, 0x61, 0x73, 0x5f, 0x70, 0x6f
        /* <DEDUP_REMOVED lines=24> */
        /*0262*/ 	.byte	0x00
	.type		__unnamed_2,@object
	.size		__unnamed_2,(__unnamed_3 - __unnamed_2)
__unnamed_2:
        /* <DEDUP_REMOVED lines=26> */
	.type		__unnamed_3,@object
	.size		__unnamed_3,(.L_3 - __unnamed_3)
__unnamed_3:
        /* <DEDUP_REMOVED lines=41> */
.L_3:


//--------------------- .nv.shared._ZN7cutlass13device_kernelINS_4gemm6kernel13GemmUniversalIN4cute5tupleIJiiiiEEENS1_10collective13CollectiveMmaINS1_35MainloopSm100TmaUmmaWarpSpecializedILi4ELi2ELi4ENS5_IJNS4_1CILi1EEENSA_ILi2EEESB_EEEEENS5_IJNSA_ILi64EEENSA_ILi256EEENSA_ILi128EEEEEEaNS5_IJlSB_lEEEaSJ_NS4_8TiledMMAINS4_8MMA_AtomIJNS4_15SM100_MMA_S8_SSIaaiLi64ELi256ELNS4_4UMMA5MajorE0ELSO_0ELNSN_8SaturateE0EEEEEENS4_6LayoutINS5_IJSB_SB_SB_EEENS5_IJNSA_ILi0EEESU_SU_EEEEENS5_IJNS4_10UnderscoreESX_SX_EEEEENS4_23SM90_TMA_LOAD_MULTICASTENS4_14ComposedLayoutINS4_7SwizzleILi3ELi4ELi3EEENS4_18smem_ptr_flag_bitsILi8EEENSS_INS5_IJNSA_ILi8EEESH_EEENS5_IJSH_SB_EEEEEEEvNS4_8identityENS4_13SM90_TMA_LOADES1A_vS1B_EENS_8epilogue10collective18CollectiveEpilogueINS1E_23Sm100TmaWarpSpecializedILi4ELi2ELi32ELb0ELb0EEEJSI_NS5_IJNSS_ISF_SB_EES1J_EEEaSJ_aSJ_NS1E_6fusion15FusionCallbacksIS1I_NS1L_17LinearCombinationIaiaiLNS_15FloatRoundStyleE2EEESI_S1K_JEEENS4_5SM1004TMEM4LOAD26SM100_TMEM_LOAD_16dp32b32xES1C_NS11_INS12_ILi2ELi4ELi3EEES15_NSS_INS5_IJS16_SF_EEENS5_IJSF_SB_EEEEEEENS4_39AutoVectorizingCopyWithAssumedAlignmentILi128EEENS4_14SM90_TMA_STOREES1Z_S21_S21_EEEvvEEEEvNT_6ParamsE --------------------------
	.section	.nv.shared._ZN7cutlass13device_kernelINS_4gemm6kernel13GemmUniversalIN4cute5tupleIJiiiiEEENS1_10collective13CollectiveMmaINS1_35MainloopSm100TmaUmmaWarpSpecializedILi4ELi2ELi4ENS5_IJNS4_1CILi1EEENSA_ILi2EEESB_EEEEENS5_IJNSA_ILi64EEENSA_ILi256EEENSA_ILi128EEEEEEaNS5_IJlSB_lEEEaSJ_NS4_8TiledMMAINS4_8MMA_AtomIJNS4_15SM100_MMA_S8_SSIaaiLi64ELi256ELNS4_4UMMA5MajorE0ELSO_0ELNSN_8SaturateE0EEEEEENS4_6LayoutINS5_IJSB_SB_SB_EEENS5_IJNSA_ILi0EEESU_SU_EEEEENS5_IJNS4_10UnderscoreESX_SX_EEEEENS4_23SM90_TMA_LOAD_MULTICASTENS4_14ComposedLayoutINS4_7SwizzleILi3ELi4ELi3EEENS4_18smem_ptr_flag_bitsILi8EEENSS_INS5_IJNSA_ILi8EEESH_EEENS5_IJSH_SB_EEEEEEEvNS4_8identityENS4_13SM90_TMA_LOADES1A_vS1B_EENS_8epilogue10collective18CollectiveEpilogueINS1E_23Sm100TmaWarpSpecializedILi4ELi2ELi32ELb0ELb0EEEJSI_NS5_IJNSS_ISF_SB_EES1J_EEEaSJ_aSJ_NS1E_6fusion15FusionCallbacksIS1I_NS1L_17LinearCombinationIaiaiLNS_15FloatRoundStyleE2EEESI_S1K_JEEENS4_5SM1004TMEM4LOAD26SM100_TMEM_LOAD_16dp32b32xES1C_NS11_INS12_ILi2ELi4ELi3EEES15_NSS_INS5_IJS16_SF_EEENS5_IJSF_SB_EEEEEEENS4_39AutoVectorizingCopyWithAssumedAlignmentILi128EEENS4_14SM90_TMA_STOREES1Z_S21_S21_EEEvvEEEEvNT_6ParamsE,"aw",@nobits
	.sectionflags	@""
	.align	16
	.zero		1024


//--------------------- .nv.shared.reserved.0     --------------------------
	.section	.nv.shared.reserved.0,"aw",@nobits
	.weak		__nv_reservedSMEM_offset_0_alias
	.size		__nv_reservedSMEM_offset_0_alias, 0, 64
	.other		__nv_reservedSMEM_offset_0_alias,@"STO_CUDA_RESERVED_SHARED STV_DEFAULT"
__nv_reservedSMEM_offset_0_alias:
	.zero		0
.nv.shared.reserved.0:
	.zero		64
	.weak		__nv_reservedSMEM_tcgen05_partition
	.type		__nv_reservedSMEM_tcgen05_partition,@object
	.size		__nv_reservedSMEM_tcgen05_partition,(.L_0 - __nv_reservedSMEM_tcgen05_partition)
__nv_reservedSMEM_tcgen05_partition:
	.zero		32
.L_0:


//--------------------- .nv.global                --------------------------
	.section	.nv.global,"aw",@nobits
.nv.global:
	.type		_ZN39_INTERNAL_033986ec_4_k_cu_87fab3ba_97654cute1_E,@object
	.size		_ZN39_INTERNAL_033986ec_4_k_cu_87fab3ba_97654cute1_E,(_ZN39_INTERNAL_033986ec_4_k_cu_87fab3ba_97654cuda3std3__45__cpo6cbeginE - _ZN39_INTERNAL_033986ec_4_k_cu_87fab3ba_97654cute1_E)
_ZN39_INTERNAL_033986ec_4_k_cu_87fab3ba_97654cute1_E:
	.zero		1
	.type		_ZN39_INTERNAL_033986ec_4_k_cu_87fab3ba_97654cuda3std3__45__cpo6cbeginE,@object
	.size		_ZN39_INTERNAL_033986ec_4_k_cu_87fab3ba_97654cuda3std3__45__cpo6cbeginE,(_ZN39_INTERNAL_033986ec_4_k_cu_87fab3ba_97654cuda3std3__48in_placeE - _ZN39_INTERNAL_033986ec_4_k_cu_87fab3ba_97654cuda3std3__45__cpo6cbeginE)
_ZN39_INTERNAL_033986ec_4_k_cu_87fab3ba_97654cuda3std3__45__cpo6cbeginE:
	.zero		1
	.type		_ZN39_INTERNAL_033986ec_4_k_cu_87fab3ba_97654cuda3std3__48in_placeE,@object
	.size		_ZN39_INTERNAL_033986ec_4_k_cu_87fab3ba_97654cuda3std3__48in_placeE,(_ZN39_INTERNAL_033986ec_4_k_cu_87fab3ba_97654cuda3std6ranges3__45__cpo9iter_moveE - _ZN39_INTERNAL_033986ec_4_k_cu_87fab3ba_97654cuda3std3__48in_placeE)
_ZN39_INTERNAL_033986ec_4_k_cu_87fab3ba_97654cuda3std3__48in_placeE:
	.zero		1
	.type		_ZN39_INTERNAL_033986ec_4_k_cu_87fab3ba_97654cuda3std6ranges3__45__cpo9iter_moveE,@object
	.size		_ZN39_INTERNAL_033986ec_4_k_cu_87fab3ba_97654cuda3std6ranges3__45__cpo9iter_moveE,(_ZN39_INTERNAL_033986ec_4_k_cu_87fab3ba_97654cuda3std3__45__cpo5beginE - _ZN39_INTERNAL_033986ec_4_k_cu_87fab3ba_97654cuda3std6ranges3__45__cpo9iter_moveE)
_ZN39_INTERNAL_033986ec_4_k_cu_87fab3ba_97654cuda3std6ranges3__45__cpo9iter_moveE:
	.zero		1
	.type		_ZN39_INTERNAL_033986ec_4_k_cu_87fab3ba_97654cuda3std3__45__cpo5beginE,@object
	.size		_ZN39_INTERNAL_033986ec_4_k_cu_87fab3ba_97654cuda3std3__45__cpo5beginE,(_ZN39_INTERNAL_033986ec_4_k_cu_87fab3ba_97654cuda3std3__441_GLOBAL__N__033986ec_4_k_cu_87fab3ba_97656ignoreE - _ZN39_INTERNAL_033986ec_4_k_cu_87fab3ba_97654cuda3std3__45__cpo5beginE)
_ZN39_INTERNAL_033986ec_4_k_cu_87fab3ba_97654cuda3std3__45__cpo5beginE:
	.zero		1
	.type		_ZN39_INTERNAL_033986ec_4_k_cu_87fab3ba_97654cuda3std3__441_GLOBAL__N__033986ec_4_k_cu_87fab3ba_97656ignoreE,@object
	.size		_ZN39_INTERNAL_033986ec_4_k_cu_87fab3ba_97654cuda3std3__441_GLOBAL__N__033986ec_4_k_cu_87fab3ba_97656ignoreE,(_ZN39_INTERNAL_033986ec_4_k_cu_87fab3ba_97654cute7productE - _ZN39_INTERNAL_033986ec_4_k_cu_87fab3ba_97654cuda3std3__441_GLOBAL__N__033986ec_4_k_cu_87fab3ba_97656ignoreE)
_ZN39_INTERNAL_033986ec_4_k_cu_87fab3ba_97654cuda3std3__441_GLOBAL__N__033986ec_4_k_cu_87fab3ba_97656ignoreE:
	.zero		1
	.type		_ZN39_INTERNAL_033986ec_4_k_cu_87fab3ba_97654cute7productE,@object
	.size		_ZN39_INTERNAL_033986ec_4_k_cu_87fab3ba_97654cute7productE,(_ZN39_INTERNAL_033986ec_4_k_cu_87fab3ba_97654cuda3std3__45__cpo3endE - _ZN39_INTERNAL_033986ec_4_k_cu_87fab3ba_97654cute7productE)
_ZN39_INTERNAL_033986ec_4_k_cu_87fab3ba_97654cute7productE:
	.zero		1
	.type		_ZN39_INTERNAL_033986ec_4_k_cu_87fab3ba_97654cuda3std3__45__cpo3endE,@object
	.size		_ZN39_INTERNAL_033986ec_4_k_cu_87fab3ba_97654cuda3std3__45__cpo3endE,(_ZN39_INTERNAL_033986ec_4_k_cu_87fab3ba_97654cuda3std3__419piecewise_constructE - _ZN39_INTERNAL_033986ec_4_k_cu_87fab3ba_97654cuda3std3__45__cpo3endE)
_ZN39_INTERNAL_033986ec_4_k_cu_87fab3ba_97654cuda3std3__45__cpo3endE:
	.zero		1
	.type		_ZN39_INTERNAL_033986ec_4_k_cu_87fab3ba_97654cuda3std3__419piecewise_constructE,@object
	.size		_ZN39_INTERNAL_033986ec_4_k_cu_87fab3ba_97654cuda3std3__419piecewise_constructE,(_ZN39_INTERNAL_033986ec_4_k_cu_87fab3ba_97654cuda3std3__45__cpo4cendE - _ZN39_INTERNAL_033986ec_4_k_cu_87fab3ba_97654cuda3std3__419piecewise_constructE)
_ZN39_INTERNAL_033986ec_4_k_cu_87fab3ba_97654cuda3std3__419piecewise_constructE:
	.zero		1
	.type		_ZN39_INTERNAL_033986ec_4_k_cu_87fab3ba_97654cuda3std3__45__cpo4cendE,@object
	.size		_ZN39_INTERNAL_033986ec_4_k_cu_87fab3ba_97654cuda3std3__45__cpo4cendE,(_ZN39_INTERNAL_033986ec_4_k_cu_87fab3ba_97654cuda3std6ranges3__45__cpo4swapE - _ZN39_INTERNAL_033986ec_4_k_cu_87fab3ba_97654cuda3std3__45__cpo4cendE)
_ZN39_INTERNAL_033986ec_4_k_cu_87fab3ba_97654cuda3std3__45__cpo4cendE:
	.zero		1
	.type		_ZN39_INTERNAL_033986ec_4_k_cu_87fab3ba_97654cuda3std6ranges3__45__cpo4swapE,@object
	.size		_ZN39_INTERNAL_033986ec_4_k_cu_87fab3ba_97654cuda3std6ranges3__45__cpo4swapE,(.L_11 - _ZN39_INTERNAL_033986ec_4_k_cu_87fab3ba_97654cuda3std6ranges3__45__cpo4swapE)
_ZN39_INTERNAL_033986ec_4_k_cu_87fab3ba_97654cuda3std6ranges3__45__cpo4swapE:
	.zero		1
.L_11:


//--------------------- .nv.constant0._ZN7cutlass13device_kernelINS_4gemm6kernel13GemmUniversalIN4cute5tupleIJiiiiEEENS1_10collective13CollectiveMmaINS1_35MainloopSm100TmaUmmaWarpSpecializedILi4ELi2ELi4ENS5_IJNS4_1CILi1EEENSA_ILi2EEESB_EEEEENS5_IJNSA_ILi64EEENSA_ILi256EEENSA_ILi128EEEEEEaNS5_IJlSB_lEEEaSJ_NS4_8TiledMMAINS4_8MMA_AtomIJNS4_15SM100_MMA_S8_SSIaaiLi64ELi256ELNS4_4UMMA5MajorE0ELSO_0ELNSN_8SaturateE0EEEEEENS4_6LayoutINS5_IJSB_SB_SB_EEENS5_IJNSA_ILi0EEESU_SU_EEEEENS5_IJNS4_10UnderscoreESX_SX_EEEEENS4_23SM90_TMA_LOAD_MULTICASTENS4_14ComposedLayoutINS4_7SwizzleILi3ELi4ELi3EEENS4_18smem_ptr_flag_bitsILi8EEENSS_INS5_IJNSA_ILi8EEESH_EEENS5_IJSH_SB_EEEEEEEvNS4_8identityENS4_13SM90_TMA_LOADES1A_vS1B_EENS_8epilogue10collective18CollectiveEpilogueINS1E_23Sm100TmaWarpSpecializedILi4ELi2ELi32ELb0ELb0EEEJSI_NS5_IJNSS_ISF_SB_EES1J_EEEaSJ_aSJ_NS1E_6fusion15FusionCallbacksIS1I_NS1L_17LinearCombinationIaiaiLNS_15FloatRoundStyleE2EEESI_S1K_JEEENS4_5SM1004TMEM4LOAD26SM100_TMEM_LOAD_16dp32b32xES1C_NS11_INS12_ILi2ELi4ELi3EEES15_NSS_INS5_IJS16_SF_EEENS5_IJSF_SB_EEEEEEENS4_39AutoVectorizingCopyWithAssumedAlignmentILi128EEENS4_14SM90_TMA_STOREES1Z_S21_S21_EEEvvEEEEvNT_6ParamsE --------------------------
	.section	.nv.constant0._ZN7cutlass13device_kernelINS_4gemm6kernel13GemmUniversalIN4cute5tupleIJiiiiEEENS1_10collective13CollectiveMmaINS1_35MainloopSm100TmaUmmaWarpSpecializedILi4ELi2ELi4ENS5_IJNS4_1CILi1EEENSA_ILi2EEESB_EEEEENS5_IJNSA_ILi64EEENSA_ILi256EEENSA_ILi128EEEEEEaNS5_IJlSB_lEEEaSJ_NS4_8TiledMMAINS4_8MMA_AtomIJNS4_15SM100_MMA_S8_SSIaaiLi64ELi256ELNS4_4UMMA5MajorE0ELSO_0ELNSN_8SaturateE0EEEEEENS4_6LayoutINS5_IJSB_SB_SB_EEENS5_IJNSA_ILi0EEESU_SU_EEEEENS5_IJNS4_10UnderscoreESX_SX_EEEEENS4_23SM90_TMA_LOAD_MULTICASTENS4_14ComposedLayoutINS4_7SwizzleILi3ELi4ELi3EEENS4_18smem_ptr_flag_bitsILi8EEENSS_INS5_IJNSA_ILi8EEESH_EEENS5_IJSH_SB_EEEEEEEvNS4_8identityENS4_13SM90_TMA_LOADES1A_vS1B_EENS_8epilogue10collective18CollectiveEpilogueINS1E_23Sm100TmaWarpSpecializedILi4ELi2ELi32ELb0ELb0EEEJSI_NS5_IJNSS_ISF_SB_EES1J_EEEaSJ_aSJ_NS1E_6fusion15FusionCallbacksIS1I_NS1L_17LinearCombinationIaiaiLNS_15FloatRoundStyleE2EEESI_S1K_JEEENS4_5SM1004TMEM4LOAD26SM100_TMEM_LOAD_16dp32b32xES1C_NS11_INS12_ILi2ELi4ELi3EEES15_NSS_INS5_IJS16_SF_EEENS5_IJSF_SB_EEEEEEENS4_39AutoVectorizingCopyWithAssumedAlignmentILi128EEENS4_14SM90_TMA_STOREES1Z_S21_S21_EEEvvEEEEvNT_6ParamsE,"a",@progbits
	.sectionflags	@""
	.align	4
.nv.constant0._ZN7cutlass13device_kernelINS_4gemm6kernel13GemmUniversalIN4cute5tupleIJiiiiEEENS1_10collective13CollectiveMmaINS1_35MainloopSm100TmaUmmaWarpSpecializedILi4ELi2ELi4ENS5_IJNS4_1CILi1EEENSA_ILi2EEESB_EEEEENS5_IJNSA_ILi64EEENSA_ILi256EEENSA_ILi128EEEEEEaNS5_IJlSB_lEEEaSJ_NS4_8TiledMMAINS4_8MMA_AtomIJNS4_15SM100_MMA_S8_SSIaaiLi64ELi256ELNS4_4UMMA5MajorE0ELSO_0ELNSN_8SaturateE0EEEEEENS4_6LayoutINS5_IJSB_SB_SB_EEENS5_IJNSA_ILi0EEESU_SU_EEEEENS5_IJNS4_10UnderscoreESX_SX_EEEEENS4_23SM90_TMA_LOAD_MULTICASTENS4_14ComposedLayoutINS4_7SwizzleILi3ELi4ELi3EEENS4_18smem_ptr_flag_bitsILi8EEENSS_INS5_IJNSA_ILi8EEESH_EEENS5_IJSH_SB_EEEEEEEvNS4_8identityENS4_13SM90_TMA_LOADES1A_vS1B_EENS_8epilogue10collective18CollectiveEpilogueINS1E_23Sm100TmaWarpSpecializedILi4ELi2ELi32ELb0ELb0EEEJSI_NS5_IJNSS_ISF_SB_EES1J_EEEaSJ_aSJ_NS1E_6fusion15FusionCallbacksIS1I_NS1L_17LinearCombinationIaiaiLNS_15FloatRoundStyleE2EEESI_S1K_JEEENS4_5SM1004TMEM4LOAD26SM100_TMEM_LOAD_16dp32b32xES1C_NS11_INS12_ILi2ELi4ELi3EEES15_NSS_INS5_IJS16_SF_EEENS5_IJSF_SB_EEEEEEENS4_39AutoVectorizingCopyWithAssumedAlignmentILi128EEENS4_14SM90_TMA_STOREES1Z_S21_S21_EEEvvEEEEvNT_6ParamsE:
	.zero		2944


//--------------------- SYMBOLS --------------------------

	.type		.nv.reservedSmem.offset0,@object
	.size		.nv.reservedSmem.offset0,0x4
	.type		.nv.reservedSmem.cap,@object
	.size		.nv.reservedSmem.cap,0x4
	.type		__assertfail,@function
